	.target	sm_100a

	.elftype	@"ET_EXEC"


//--------------------- .note.nv.tkinfo           --------------------------
	.section	.note.nv.tkinfo,"",@"SHT_NOTE"
	.sectionflags	@"SHF_NOTE_NV_TKINFO"
	.tkinfo
        /*0018*/ 	.word	0x00000002
        /*0030*/ 	.string	""
        /*0030*/ 	.string	"ptxas"
        /*0030*/ 	.string	"Cuda compilation tools, release 13.0, V13.0.88"
        /*0030*/ 	.string	"Build cuda_13.0.r13.0/compiler.36424714_0"
        /*0030*/ 	.string	"-arch sm_100a -m 64 "



//--------------------- .note.nv.cuinfo           --------------------------
	.section	.note.nv.cuinfo,"",@"SHT_NOTE"
	.sectionflags	@"SHF_NOTE_NV_CUINFO"
        /*0018*/ 	.short	0x0002
        /*001a*/ 	.short	0x0064
        /*001c*/ 	.short	0x0082
	.zero		2


//--------------------- .nv.info                  --------------------------
	.section	.nv.info,"",@"SHT_CUDA_INFO"
	.align	4


	//----- nvinfo : EIATTR_REGCOUNT
	.align		4
        /*0000*/ 	.byte	0x04, 0x2f
        /*0002*/ 	.short	(.L_12 - .L_11)
	.align		4
.L_11:
        /*0004*/ 	.word	index@(_ZN7cutlass13device_kernelIN5flash19enable_sm80_to_sm89INS1_16FlashAttnFwdSm80INS1_25CollectiveMainloopFwdSm80ILi4ELi1ELb0EN4cute5tupleIJNS5_1CILi128EEENS7_ILi80EEENS7_ILi64EEEEEELi64ENS_6half_tEfNS_4arch4Sm80ELb1ELb0ELb0ELb1ELb1ELb1ELb1ELb1EEENS1_21CollectiveEpilogueFwdINS6_IJS8_SA_S9_EEENS6_IJNS7_ILi1EEESI_SI_EEESC_SE_Li128ELb1ELb1ELb1ELb0EEENS1_36VarlenDynamicPersistentTileSchedulerILi128ELi80ELi128ELi128ELb1ELb1ELb0ELb1ELb1ELb1EEEEEEEEEvNT_6ParamsE)
        /*0008*/ 	.word	0x00000004


	//----- nvinfo : EIATTR_FRAME_SIZE
	.align		4
.L_12:
        /*000c*/ 	.byte	0x04, 0x11
        /*000e*/ 	.short	(.L_14 - .L_13)
	.align		4
.L_13:
        /*0010*/ 	.word	index@(_ZN7cutlass13device_kernelIN5flash19enable_sm80_to_sm89INS1_16FlashAttnFwdSm80INS1_25CollectiveMainloopFwdSm80ILi4ELi1ELb0EN4cute5tupleIJNS5_1CILi128EEENS7_ILi80EEENS7_ILi64EEEEEELi64ENS_6half_tEfNS_4arch4Sm80ELb1ELb0ELb0ELb1ELb1ELb1ELb1ELb1EEENS1_21CollectiveEpilogueFwdINS6_IJS8_SA_S9_EEENS6_IJNS7_ILi1EEESI_SI_EEESC_SE_Li128ELb1ELb1ELb1ELb0EEENS1_36VarlenDynamicPersistentTileSchedulerILi128ELi80ELi128ELi128ELb1ELb1ELb0ELb1ELb1ELb1EEEEEEEEEvNT_6ParamsE)
        /*0014*/ 	.word	0x00000000


	//----- nvinfo : EIATTR_REGCOUNT
	.align		4
.L_14:
        /*0018*/ 	.byte	0x04, 0x2f
        /*001a*/ 	.short	(.L_16 - .L_15)
	.align		4
.L_15:
        /*001c*/ 	.word	index@(_ZN7cutlass13device_kernelIN5flash19enable_sm80_to_sm89INS1_16FlashAttnFwdSm80INS1_25CollectiveMainloopFwdSm80ILi4ELi1ELb0EN4cute5tupleIJNS5_1CILi128EEENS7_ILi80EEENS7_ILi64EEEEEELi64ENS_6half_tEfNS_4arch4Sm80ELb1ELb0ELb0ELb1ELb1ELb0ELb1ELb1EEENS1_21CollectiveEpilogueFwdINS6_IJS8_SA_S9_EEENS6_IJNS7_ILi1EEESI_SI_EEESC_SE_Li128ELb1ELb1ELb1ELb0EEENS1_36VarlenDynamicPersistentTileSchedulerILi128ELi80ELi128ELi128ELb1ELb1ELb0ELb1ELb1ELb1EEEEEEEEEvNT_6ParamsE)
        /*0020*/ 	.word	0x00000004


	//----- nvinfo : EIATTR_FRAME_SIZE
	.align		4
.L_16:
        /*0024*/ 	.byte	0x04, 0x11
        /*0026*/ 	.short	(.L_18 - .L_17)
	.align		4
.L_17:
        /*0028*/ 	.word	index@(_ZN7cutlass13device_kernelIN5flash19enable_sm80_to_sm89INS1_16FlashAttnFwdSm80INS1_25CollectiveMainloopFwdSm80ILi4ELi1ELb0EN4cute5tupleIJNS5_1CILi128EEENS7_ILi80EEENS7_ILi64EEEEEELi64ENS_6half_tEfNS_4arch4Sm80ELb1ELb0ELb0ELb1ELb1ELb0ELb1ELb1EEENS1_21CollectiveEpilogueFwdINS6_IJS8_SA_S9_EEENS6_IJNS7_ILi1EEESI_SI_EEESC_SE_Li128ELb1ELb1ELb1ELb0EEENS1_36VarlenDynamicPersistentTileSchedulerILi128ELi80ELi128ELi128ELb1ELb1ELb0ELb1ELb1ELb1EEEEEEEEEvNT_6ParamsE)
        /*002c*/ 	.word	0x00000000


	//----- nvinfo : EIATTR_REGCOUNT
	.align		4
.L_18:
        /*0030*/ 	.byte	0x04, 0x2f
        /*0032*/ 	.short	(.L_20 - .L_19)
	.align		4
.L_19:
        /*0034*/ 	.word	index@(_ZN7cutlass13device_kernelIN5flash19enable_sm80_to_sm89INS1_16FlashAttnFwdSm80INS1_25CollectiveMainloopFwdSm80ILi4ELi1ELb0EN4cute5tupleIJNS5_1CILi128EEENS7_ILi112EEENS7_ILi64EEEEEELi64ENS_6half_tEfNS_4arch4Sm80ELb1ELb0ELb0ELb0ELb1ELb0ELb1ELb1EEENS1_21CollectiveEpilogueFwdINS6_IJS8_SA_S9_EEENS6_IJNS7_ILi1EEESI_SI_EEESC_SE_Li128ELb0ELb1ELb1ELb0EEENS1_30DynamicPersistentTileSchedulerILi128ELi128ELb1ELb1ELb0EEEEEEEEEvNT_6ParamsE)
        /*0038*/ 	.word	0x00000004


	//----- nvinfo : EIATTR_FRAME_SIZE
	.align		4
.L_20:
        /*003c*/ 	.byte	0x04, 0x11
        /*003e*/ 	.short	(.L_22 - .L_21)
	.align		4
.L_21:
        /*0040*/ 	.word	index@(_ZN7cutlass13device_kernelIN5flash19enable_sm80_to_sm89INS1_16FlashAttnFwdSm80INS1_25CollectiveMainloopFwdSm80ILi4ELi1ELb0EN4cute5tupleIJNS5_1CILi128EEENS7_ILi112EEENS7_ILi64EEEEEELi64ENS_6half_tEfNS_4arch4Sm80ELb1ELb0ELb0ELb0ELb1ELb0ELb1ELb1EEENS1_21CollectiveEpilogueFwdINS6_IJS8_SA_S9_EEENS6_IJNS7_ILi1EEESI_SI_EEESC_SE_Li128ELb0ELb1ELb1ELb0EEENS1_30DynamicPersistentTileSchedulerILi128ELi128ELb1ELb1ELb0EEEEEEEEEvNT_6ParamsE)
        /*0044*/ 	.word	0x00000000


	//----- nvinfo : EIATTR_REGCOUNT
	.align		4
.L_22:
        /*0048*/ 	.byte	0x04, 0x2f
        /*004a*/ 	.short	(.L_24 - .L_23)
	.align		4
.L_23:
        /*004c*/ 	.word	index@(_ZN7cutlass13device_kernelIN5flash19enable_sm80_to_sm89INS1_16FlashAttnFwdSm80INS1_25CollectiveMainloopFwdSm80ILi4ELi1ELb0EN4cute5tupleIJNS5_1CILi128EEENS7_ILi80EEENS7_ILi64EEEEEELi64ENS_6half_tEfNS_4arch4Sm80ELb0ELb1ELb0ELb1ELb1ELb1ELb1ELb1EEENS1_21CollectiveEpilogueFwdINS6_IJS8_SA_S9_EEENS6_IJNS7_ILi1EEESI_SI_EEESC_SE_Li128ELb1ELb1ELb1ELb0EEENS1_36VarlenDynamicPersistentTileSchedulerILi128ELi80ELi128ELi128ELb1ELb1ELb0ELb1ELb0ELb1EEEEEEEEEvNT_6ParamsE)
        /*0050*/ 	.word	0x00000004


	//----- nvinfo : EIATTR_FRAME_SIZE
	.align		4
.L_24:
        /*0054*/ 	.byte	0x04, 0x11
        /*0056*/ 	.short	(.L_26 - .L_25)
	.align		4
.L_25:
        /*0058*/ 	.word	index@(_ZN7cutlass13device_kernelIN5flash19enable_sm80_to_sm89INS1_16FlashAttnFwdSm80INS1_25CollectiveMainloopFwdSm80ILi4ELi1ELb0EN4cute5tupleIJNS5_1CILi128EEENS7_ILi80EEENS7_ILi64EEEEEELi64ENS_6half_tEfNS_4arch4Sm80ELb0ELb1ELb0ELb1ELb1ELb1ELb1ELb1EEENS1_21CollectiveEpilogueFwdINS6_IJS8_SA_S9_EEENS6_IJNS7_ILi1EEESI_SI_EEESC_SE_Li128ELb1ELb1ELb1ELb0EEENS1_36VarlenDynamicPersistentTileSchedulerILi128ELi80ELi128ELi128ELb1ELb1ELb0ELb1ELb0ELb1EEEEEEEEEvNT_6ParamsE)
        /*005c*/ 	.word	0x00000000


	//----- nvinfo : EIATTR_REGCOUNT
	.align		4
.L_26:
        /*0060*/ 	.byte	0x04, 0x2f
        /*0062*/ 	.short	(.L_28 - .L_27)
	.align		4
.L_27:
        /*0064*/ 	.word	index@(_ZN7cutlass13device_kernelIN5flash19enable_sm80_to_sm89INS1_16FlashAttnFwdSm80INS1_25CollectiveMainloopFwdSm80ILi4ELi1ELb0EN4cute5tupleIJNS5_1CILi128EEENS7_ILi80EEENS7_ILi64EEEEEELi64ENS_6half_tEfNS_4arch4Sm80ELb0ELb1ELb0ELb1ELb1ELb0ELb1ELb1EEENS1_21CollectiveEpilogueFwdINS6_IJS8_SA_S9_EEENS6_IJNS7_ILi1EEESI_SI_EEESC_SE_Li128ELb1ELb1ELb1ELb0EEENS1_36VarlenDynamicPersistentTileSchedulerILi128ELi80ELi128ELi128ELb1ELb1ELb0ELb1ELb0ELb1EEEEEEEEEvNT_6ParamsE)
        /*0068*/ 	.word	0x00000004


	//----- nvinfo : EIATTR_FRAME_SIZE
	.align		4
.L_28:
        /*006c*/ 	.byte	0x04, 0x11
        /*006e*/ 	.short	(.L_30 - .L_29)
	.align		4
.L_29:
        /*0070*/ 	.word	index@(_ZN7cutlass13device_kernelIN5flash19enable_sm80_to_sm89INS1_16FlashAttnFwdSm80INS1_25CollectiveMainloopFwdSm80ILi4ELi1ELb0EN4cute5tupleIJNS5_1CILi128EEENS7_ILi80EEENS7_ILi64EEEEEELi64ENS_6half_tEfNS_4arch4Sm80ELb0ELb1ELb0ELb1ELb1ELb0ELb1ELb1EEENS1_21CollectiveEpilogueFwdINS6_IJS8_SA_S9_EEENS6_IJNS7_ILi1EEESI_SI_EEESC_SE_Li128ELb1ELb1ELb1ELb0EEENS1_36VarlenDynamicPersistentTileSchedulerILi128ELi80ELi128ELi128ELb1ELb1ELb0ELb1ELb0ELb1EEEEEEEEEvNT_6ParamsE)
        /*0074*/ 	.word	0x00000000


	//----- nvinfo : EIATTR_REGCOUNT
	.align		4
.L_30:
        /*0078*/ 	.byte	0x04, 0x2f
        /*007a*/ 	.short	(.L_32 - .L_31)
	.align		4
.L_31:
        /*007c*/ 	.word	index@(_ZN7cutlass13device_kernelIN5flash19enable_sm80_to_sm89INS1_16FlashAttnFwdSm80INS1_25CollectiveMainloopFwdSm80ILi4ELi1ELb0EN4cute5tupleIJNS5_1CILi128EEENS7_ILi96EEENS7_ILi64EEEEEELi64ENS_6half_tEfNS_4arch4Sm80ELb0ELb1ELb0ELb0ELb1ELb0ELb1ELb1EEENS1_21CollectiveEpilogueFwdINS6_IJS8_SA_S9_EEENS6_IJNS7_ILi1EEESI_SI_EEESC_SE_Li128ELb0ELb1ELb1ELb0EEENS1_19SingleTileSchedulerILb0ELb1ELb1ELi128EEEEEEEEEvNT_6ParamsE)
        /*0080*/ 	.word	0x00000004


	//----- nvinfo : EIATTR_FRAME_SIZE
	.align		4
.L_32:
        /*0084*/ 	.byte	0x04, 0x11
        /*0086*/ 	.short	(.L_34 - .L_33)
	.align		4
.L_33:
        /*0088*/ 	.word	index@(_ZN7cutlass13device_kernelIN5flash19enable_sm80_to_sm89INS1_16FlashAttnFwdSm80INS1_25CollectiveMainloopFwdSm80ILi4ELi1ELb0EN4cute5tupleIJNS5_1CILi128EEENS7_ILi96EEENS7_ILi64EEEEEELi64ENS_6half_tEfNS_4arch4Sm80ELb0ELb1ELb0ELb0ELb1ELb0ELb1ELb1EEENS1_21CollectiveEpilogueFwdINS6_IJS8_SA_S9_EEENS6_IJNS7_ILi1EEESI_SI_EEESC_SE_Li128ELb0ELb1ELb1ELb0EEENS1_19SingleTileSchedulerILb0ELb1ELb1ELi128EEEEEEEEEvNT_6ParamsE)
        /*008c*/ 	.word	0x00000000


	//----- nvinfo : EIATTR_REGCOUNT
	.align		4
.L_34:
        /*0090*/ 	.byte	0x04, 0x2f
        /*0092*/ 	.short	(.L_36 - .L_35)
	.align		4
.L_35:
        /*0094*/ 	.word	index@(_ZN7cutlass13device_kernelIN5flash19enable_sm80_to_sm89INS1_16FlashAttnFwdSm80INS1_25CollectiveMainloopFwdSm80ILi4ELi1ELb0EN4cute5tupleIJNS5_1CILi128EEENS7_ILi80EEENS7_ILi64EEEEEELi64ENS_6half_tEfNS_4arch4Sm80ELb0ELb0ELb0ELb1ELb1ELb1ELb1ELb1EEENS1_21CollectiveEpilogueFwdINS6_IJS8_SA_S9_EEENS6_IJNS7_ILi1EEESI_SI_EEESC_SE_Li128ELb1ELb1ELb1ELb0EEENS1_36VarlenDynamicPersistentTileSchedulerILi128ELi80ELi128ELi128ELb1ELb1ELb0ELb0ELb1ELb1EEEEEEEEEvNT_6ParamsE)
        /*0098*/ 	.word	0x00000004


	//----- nvinfo : EIATTR_FRAME_SIZE
	.align		4
.L_36:
        /*009c*/ 	.byte	0x04, 0x11
        /*009e*/ 	.short	(.L_38 - .L_37)
	.align		4
.L_37:
        /*00a0*/ 	.word	index@(_ZN7cutlass13device_kernelIN5flash19enable_sm80_to_sm89INS1_16FlashAttnFwdSm80INS1_25CollectiveMainloopFwdSm80ILi4ELi1ELb0EN4cute5tupleIJNS5_1CILi128EEENS7_ILi80EEENS7_ILi64EEEEEELi64ENS_6half_tEfNS_4arch4Sm80ELb0ELb0ELb0ELb1ELb1ELb1ELb1ELb1EEENS1_21CollectiveEpilogueFwdINS6_IJS8_SA_S9_EEENS6_IJNS7_ILi1EEESI_SI_EEESC_SE_Li128ELb1ELb1ELb1ELb0EEENS1_36VarlenDynamicPersistentTileSchedulerILi128ELi80ELi128ELi128ELb1ELb1ELb0ELb0ELb1ELb1EEEEEEEEEvNT_6ParamsE)
        /*00a4*/ 	.word	0x00000000


	//----- nvinfo : EIATTR_REGCOUNT
	.align		4
.L_38:
        /*00a8*/ 	.byte	0x04, 0x2f
        /*00aa*/ 	.short	(.L_40 - .L_39)
	.align		4
.L_39:
        /*00ac*/ 	.word	index@(_ZN7cutlass13device_kernelIN5flash19enable_sm80_to_sm89INS1_16FlashAttnFwdSm80INS1_25CollectiveMainloopFwdSm80ILi4ELi1ELb0EN4cute5tupleIJNS5_1CILi128EEENS7_ILi80EEENS7_ILi64EEEEEELi64ENS_6half_tEfNS_4arch4Sm80ELb0ELb0ELb0ELb1ELb1ELb0ELb1ELb1EEENS1_21CollectiveEpilogueFwdINS6_IJS8_SA_S9_EEENS6_IJNS7_ILi1EEESI_SI_EEESC_SE_Li128ELb1ELb1ELb1ELb0EEENS1_36VarlenDynamicPersistentTileSchedulerILi128ELi80ELi128ELi128ELb1ELb1ELb0ELb0ELb1ELb1EEEEEEEEEvNT_6ParamsE)
        /*00b0*/ 	.word	0x00000004


	//----- nvinfo : EIATTR_FRAME_SIZE
	.align		4
.L_40:
        /*00b4*/ 	.byte	0x04, 0x11
        /*00b6*/ 	.short	(.L_42 - .L_41)
	.align		4
.L_41:
        /*00b8*/ 	.word	index@(_ZN7cutlass13device_kernelIN5flash19enable_sm80_to_sm89INS1_16FlashAttnFwdSm80INS1_25CollectiveMainloopFwdSm80ILi4ELi1ELb0EN4cute5tupleIJNS5_1CILi128EEENS7_ILi80EEENS7_ILi64EEEEEELi64ENS_6half_tEfNS_4arch4Sm80ELb0ELb0ELb0ELb1ELb1ELb0ELb1ELb1EEENS1_21CollectiveEpilogueFwdINS6_IJS8_SA_S9_EEENS6_IJNS7_ILi1EEESI_SI_EEESC_SE_Li128ELb1ELb1ELb1ELb0EEENS1_36VarlenDynamicPersistentTileSchedulerILi128ELi80ELi128ELi128ELb1ELb1ELb0ELb0ELb1ELb1EEEEEEEEEvNT_6ParamsE)
        /*00bc*/ 	.word	0x00000000


	//----- nvinfo : EIATTR_REGCOUNT
	.align		4
.L_42:
        /*00c0*/ 	.byte	0x04, 0x2f
        /*00c2*/ 	.short	(.L_44 - .L_43)
	.align		4
.L_43:
        /*00c4*/ 	.word	index@(_ZN7cutlass13device_kernelIN5flash19enable_sm80_to_sm89INS1_16FlashAttnFwdSm80INS1_25CollectiveMainloopFwdSm80ILi4ELi1ELb0EN4cute5tupleIJNS5_1CILi128EEENS7_ILi112EEENS7_ILi64EEEEEELi64ENS_6half_tEfNS_4arch4Sm80ELb0ELb0ELb0ELb0ELb1ELb0ELb1ELb1EEENS1_21CollectiveEpilogueFwdINS6_IJS8_SA_S9_EEENS6_IJNS7_ILi1EEESI_SI_EEESC_SE_Li128ELb0ELb1ELb1ELb0EEENS1_19SingleTileSchedulerILb0ELb1ELb1ELi128EEEEEEEEEvNT_6ParamsE)
        /*00c8*/ 	.word	0x00000004


	//----- nvinfo : EIATTR_FRAME_SIZE
	.align		4
.L_44:
        /*00cc*/ 	.byte	0x04, 0x11
        /*00ce*/ 	.short	(.L_46 - .L_45)
	.align		4
.L_45:
        /*00d0*/ 	.word	index@(_ZN7cutlass13device_kernelIN5flash19enable_sm80_to_sm89INS1_16FlashAttnFwdSm80INS1_25CollectiveMainloopFwdSm80ILi4ELi1ELb0EN4cute5tupleIJNS5_1CILi128EEENS7_ILi112EEENS7_ILi64EEEEEELi64ENS_6half_tEfNS_4arch4Sm80ELb0ELb0ELb0ELb0ELb1ELb0ELb1ELb1EEENS1_21CollectiveEpilogueFwdINS6_IJS8_SA_S9_EEENS6_IJNS7_ILi1EEESI_SI_EEESC_SE_Li128ELb0ELb1ELb1ELb0EEENS1_19SingleTileSchedulerILb0ELb1ELb1ELi128EEEEEEEEEvNT_6ParamsE)
        /*00d4*/ 	.word	0x00000000


	//----- nvinfo : EIATTR_MIN_STACK_SIZE
	.align		4
.L_46:
        /*00d8*/ 	.byte	0x04, 0x12
        /*00da*/ 	.short	(.L_48 - .L_47)
	.align		4
.L_47:
        /*00dc*/ 	.word	index@(_ZN7cutlass13device_kernelIN5flash19enable_sm80_to_sm89INS1_16FlashAttnFwdSm80INS1_25CollectiveMainloopFwdSm80ILi4ELi1ELb0EN4cute5tupleIJNS5_1CILi128EEENS7_ILi112EEENS7_ILi64EEEEEELi64ENS_6half_tEfNS_4arch4Sm80ELb0ELb0ELb0ELb0ELb1ELb0ELb1ELb1EEENS1_21CollectiveEpilogueFwdINS6_IJS8_SA_S9_EEENS6_IJNS7_ILi1EEESI_SI_EEESC_SE_Li128ELb0ELb1ELb1ELb0EEENS1_19SingleTileSchedulerILb0ELb1ELb1ELi128EEEEEEEEEvNT_6ParamsE)
        /*00e0*/ 	.word	0x00000000


	//----- nvinfo : EIATTR_MIN_STACK_SIZE
	.align		4
.L_48:
        /*00e4*/ 	.byte	0x04, 0x12
        /*00e6*/ 	.short	(.L_50 - .L_49)
	.align		4
.L_49:
        /*00e8*/ 	.word	index@(_ZN7cutlass13device_kernelIN5flash19enable_sm80_to_sm89INS1_16FlashAttnFwdSm80INS1_25CollectiveMainloopFwdSm80ILi4ELi1ELb0EN4cute5tupleIJNS5_1CILi128EEENS7_ILi80EEENS7_ILi64EEEEEELi64ENS_6half_tEfNS_4arch4Sm80ELb0ELb0ELb0ELb1ELb1ELb0ELb1ELb1EEENS1_21CollectiveEpilogueFwdINS6_IJS8_SA_S9_EEENS6_IJNS7_ILi1EEESI_SI_EEESC_SE_Li128ELb1ELb1ELb1ELb0EEENS1_36VarlenDynamicPersistentTileSchedulerILi128ELi80ELi128ELi128ELb1ELb1ELb0ELb0ELb1ELb1EEEEEEEEEvNT_6ParamsE)
        /*00ec*/ 	.word	0x00000000


	//----- nvinfo : EIATTR_MIN_STACK_SIZE
	.align		4
.L_50:
        /*00f0*/ 	.byte	0x04, 0x12
        /*00f2*/ 	.short	(.L_52 - .L_51)
	.align		4
.L_51:
        /*00f4*/ 	.word	index@(_ZN7cutlass13device_kernelIN5flash19enable_sm80_to_sm89INS1_16FlashAttnFwdSm80INS1_25CollectiveMainloopFwdSm80ILi4ELi1ELb0EN4cute5tupleIJNS5_1CILi128EEENS7_ILi80EEENS7_ILi64EEEEEELi64ENS_6half_tEfNS_4arch4Sm80ELb0ELb0ELb0ELb1ELb1ELb1ELb1ELb1EEENS1_21CollectiveEpilogueFwdINS6_IJS8_SA_S9_EEENS6_IJNS7_ILi1EEESI_SI_EEESC_SE_Li128ELb1ELb1ELb1ELb0EEENS1_36VarlenDynamicPersistentTileSchedulerILi128ELi80ELi128ELi128ELb1ELb1ELb0ELb0ELb1ELb1EEEEEEEEEvNT_6ParamsE)
        /*00f8*/ 	.word	0x00000000


	//----- nvinfo : EIATTR_MIN_STACK_SIZE
	.align		4
.L_52:
        /*00fc*/ 	.byte	0x04, 0x12
        /*00fe*/ 	.short	(.L_54 - .L_53)
	.align		4
.L_53:
        /*0100*/ 	.word	index@(_ZN7cutlass13device_kernelIN5flash19enable_sm80_to_sm89INS1_16FlashAttnFwdSm80INS1_25CollectiveMainloopFwdSm80ILi4ELi1ELb0EN4cute5tupleIJNS5_1CILi128EEENS7_ILi96EEENS7_ILi64EEEEEELi64ENS_6half_tEfNS_4arch4Sm80ELb0ELb1ELb0ELb0ELb1ELb0ELb1ELb1EEENS1_21CollectiveEpilogueFwdINS6_IJS8_SA_S9_EEENS6_IJNS7_ILi1EEESI_SI_EEESC_SE_Li128ELb0ELb1ELb1ELb0EEENS1_19SingleTileSchedulerILb0ELb1ELb1ELi128EEEEEEEEEvNT_6ParamsE)
        /*0104*/ 	.word	0x00000000


	//----- nvinfo : EIATTR_MIN_STACK_SIZE
	.align		4
.L_54:
        /*0108*/ 	.byte	0x04, 0x12
        /*010a*/ 	.short	(.L_56 - .L_55)
	.align		4
.L_55:
        /*010c*/ 	.word	index@(_ZN7cutlass13device_kernelIN5flash19enable_sm80_to_sm89INS1_16FlashAttnFwdSm80INS1_25CollectiveMainloopFwdSm80ILi4ELi1ELb0EN4cute5tupleIJNS5_1CILi128EEENS7_ILi80EEENS7_ILi64EEEEEELi64ENS_6half_tEfNS_4arch4Sm80ELb0ELb1ELb0ELb1ELb1ELb0ELb1ELb1EEENS1_21CollectiveEpilogueFwdINS6_IJS8_SA_S9_EEENS6_IJNS7_ILi1EEESI_SI_EEESC_SE_Li128ELb1ELb1ELb1ELb0EEENS1_36VarlenDynamicPersistentTileSchedulerILi128ELi80ELi128ELi128ELb1ELb1ELb0ELb1ELb0ELb1EEEEEEEEEvNT_6ParamsE)
        /*0110*/ 	.word	0x00000000


	//----- nvinfo : EIATTR_MIN_STACK_SIZE
	.align		4
.L_56:
        /*0114*/ 	.byte	0x04, 0x12
        /*0116*/ 	.short	(.L_58 - .L_57)
	.align		4
.L_57:
        /*0118*/ 	.word	index@(_ZN7cutlass13device_kernelIN5flash19enable_sm80_to_sm89INS1_16FlashAttnFwdSm80INS1_25CollectiveMainloopFwdSm80ILi4ELi1ELb0EN4cute5tupleIJNS5_1CILi128EEENS7_ILi80EEENS7_ILi64EEEEEELi64ENS_6half_tEfNS_4arch4Sm80ELb0ELb1ELb0ELb1ELb1ELb1ELb1ELb1EEENS1_21CollectiveEpilogueFwdINS6_IJS8_SA_S9_EEENS6_IJNS7_ILi1EEESI_SI_EEESC_SE_Li128ELb1ELb1ELb1ELb0EEENS1_36VarlenDynamicPersistentTileSchedulerILi128ELi80ELi128ELi128ELb1ELb1ELb0ELb1ELb0ELb1EEEEEEEEEvNT_6ParamsE)
        /*011c*/ 	.word	0x00000000


	//----- nvinfo : EIATTR_MIN_STACK_SIZE
	.align		4
.L_58:
        /*0120*/ 	.byte	0x04, 0x12
        /*0122*/ 	.short	(.L_60 - .L_59)
	.align		4
.L_59:
        /*0124*/ 	.word	index@(_ZN7cutlass13device_kernelIN5flash19enable_sm80_to_sm89INS1_16FlashAttnFwdSm80INS1_25CollectiveMainloopFwdSm80ILi4ELi1ELb0EN4cute5tupleIJNS5_1CILi128EEENS7_ILi112EEENS7_ILi64EEEEEELi64ENS_6half_tEfNS_4arch4Sm80ELb1ELb0ELb0ELb0ELb1ELb0ELb1ELb1EEENS1_21CollectiveEpilogueFwdINS6_IJS8_SA_S9_EEENS6_IJNS7_ILi1EEESI_SI_EEESC_SE_Li128ELb0ELb1ELb1ELb0EEENS1_30DynamicPersistentTileSchedulerILi128ELi128ELb1ELb1ELb0EEEEEEEEEvNT_6ParamsE)
        /*0128*/ 	.word	0x00000000


	//----- nvinfo : EIATTR_MIN_STACK_SIZE
	.align		4
.L_60:
        /*012c*/ 	.byte	0x04, 0x12
        /*012e*/ 	.short	(.L_62 - .L_61)
	.align		4
.L_61:
        /*0130*/ 	.word	index@(_ZN7cutlass13device_kernelIN5flash19enable_sm80_to_sm89INS1_16FlashAttnFwdSm80INS1_25CollectiveMainloopFwdSm80ILi4ELi1ELb0EN4cute5tupleIJNS5_1CILi128EEENS7_ILi80EEENS7_ILi64EEEEEELi64ENS_6half_tEfNS_4arch4Sm80ELb1ELb0ELb0ELb1ELb1ELb0ELb1ELb1EEENS1_21CollectiveEpilogueFwdINS6_IJS8_SA_S9_EEENS6_IJNS7_ILi1EEESI_SI_EEESC_SE_Li128ELb1ELb1ELb1ELb0EEENS1_36VarlenDynamicPersistentTileSchedulerILi128ELi80ELi128ELi128ELb1ELb1ELb0ELb1ELb1ELb1EEEEEEEEEvNT_6ParamsE)
        /*0134*/ 	.word	0x00000000


	//----- nvinfo : EIATTR_MIN_STACK_SIZE
	.align		4
.L_62:
        /*0138*/ 	.byte	0x04, 0x12
        /*013a*/ 	.short	(.L_64 - .L_63)
	.align		4
.L_63:
        /*013c*/ 	.word	index@(_ZN7cutlass13device_kernelIN5flash19enable_sm80_to_sm89INS1_16FlashAttnFwdSm80INS1_25CollectiveMainloopFwdSm80ILi4ELi1ELb0EN4cute5tupleIJNS5_1CILi128EEENS7_ILi80EEENS7_ILi64EEEEEELi64ENS_6half_tEfNS_4arch4Sm80ELb1ELb0ELb0ELb1ELb1ELb1ELb1ELb1EEENS1_21CollectiveEpilogueFwdINS6_IJS8_SA_S9_EEENS6_IJNS7_ILi1EEESI_SI_EEESC_SE_Li128ELb1ELb1ELb1ELb0EEENS1_36VarlenDynamicPersistentTileSchedulerILi128ELi80ELi128ELi128ELb1ELb1ELb0ELb1ELb1ELb1EEEEEEEEEvNT_6ParamsE)
        /*0140*/ 	.word	0x00000000
.L_64:


//--------------------- .nv.compat                --------------------------
	.section	.nv.compat,"",@"SHT_CUDA_COMPAT_INFO"
	.align	4
        /*0000*/ 	.byte	0x02, 0x09, 0x01, 0x00, 0x02, 0x02, 0x01, 0x00, 0x02, 0x05, 0x05, 0x00, 0x03, 0x07, 0x01, 0x01
        /*0010*/ 	.byte	0x02, 0x03, 0x00, 0x00, 0x02, 0x06, 0x01, 0x00, 0x04, 0x0b, 0x08, 0x00, 0x09, 0x00, 0x00, 0x00
        /*0020*/ 	.byte	0x00, 0x00, 0x00, 0x00


//--------------------- .nv.info._ZN7cutlass13device_kernelIN5flash19enable_sm80_to_sm89INS1_16FlashAttnFwdSm80INS1_25CollectiveMainloopFwdSm80ILi4ELi1ELb0EN4cute5tupleIJNS5_1CILi128EEENS7_ILi112EEENS7_ILi64EEEEEELi64ENS_6half_tEfNS_4arch4Sm80ELb0ELb0ELb0ELb0ELb1ELb0ELb1ELb1EEENS1_21CollectiveEpilogueFwdINS6_IJS8_SA_S9_EEENS6_IJNS7_ILi1EEESI_SI_EEESC_SE_Li128ELb0ELb1ELb1ELb0EEENS1_19SingleTileSchedulerILb0ELb1ELb1ELi128EEEEEEEEEvNT_6ParamsE --------------------------
	.section	.nv.info._ZN7cutlass13device_kernelIN5flash19enable_sm80_to_sm89INS1_16FlashAttnFwdSm80INS1_25CollectiveMainloopFwdSm80ILi4ELi1ELb0EN4cute5tupleIJNS5_1CILi128EEENS7_ILi112EEENS7_ILi64EEEEEELi64ENS_6half_tEfNS_4arch4Sm80ELb0ELb0ELb0ELb0ELb1ELb0ELb1ELb1EEENS1_21CollectiveEpilogueFwdINS6_IJS8_SA_S9_EEENS6_IJNS7_ILi1EEESI_SI_EEESC_SE_Li128ELb0ELb1ELb1ELb0EEENS1_19SingleTileSchedulerILb0ELb1ELb1ELi128EEEEEEEEEvNT_6ParamsE,"",@"SHT_CUDA_INFO"
	.sectionflags	@""
	.align	4


	//----- nvinfo : EIATTR_CUDA_API_VERSION
	.align		4
        /*0000*/ 	.byte	0x04, 0x37
        /*0002*/ 	.short	(.L_66 - .L_65)
.L_65:
        /*0004*/ 	.word	0x00000082


	//----- nvinfo : EIATTR_KPARAM_INFO
	.align		4
.L_66:
        /*0008*/ 	.byte	0x04, 0x17
        /*000a*/ 	.short	(.L_68 - .L_67)
.L_67:
        /*000c*/ 	.word	0x00000000
        /*0010*/ 	.short	0x0000
        /*0012*/ 	.short	0x0000
        /*0014*/ 	.byte	0x00, 0xf0, 0x61, 0x10


	//----- nvinfo : EIATTR_SPARSE_MMA_MASK
	.align		4
.L_68:
        /*0018*/ 	.byte	0x03, 0x50
        /*001a*/ 	.short	0x0000


	//----- nvinfo : EIATTR_MAXREG_COUNT
	.align		4
        /*001c*/ 	.byte	0x03, 0x1b
        /*001e*/ 	.short	0x00ff


	//----- nvinfo : EIATTR_MERCURY_ISA_VERSION
	.align		4
        /*0020*/ 	.byte	0x03, 0x5f
        /*0022*/ 	.short	0x0101


	//----- nvinfo : EIATTR_VRC_CTA_INIT_COUNT
	.align		4
        /*0024*/ 	.byte	0x02, 0x4a
	.zero		1
	.zero		1


	//----- nvinfo : EIATTR_EXIT_INSTR_OFFSETS
	.align		4
        /*0028*/ 	.byte	0x04, 0x1c
        /*002a*/ 	.short	(.L_70 - .L_69)


	//   ....[0]....
.L_69:
        /*002c*/ 	.word	0x00000010


	//----- nvinfo : EIATTR_MAX_THREADS
	.align		4
.L_70:
        /*0030*/ 	.byte	0x04, 0x05
        /*0032*/ 	.short	(.L_72 - .L_71)
.L_71:
        /*0034*/ 	.word	0x00000080
        /*0038*/ 	.word	0x00000001
        /*003c*/ 	.word	0x00000001


	//----- nvinfo : EIATTR_CBANK_PARAM_SIZE
	.align		4
.L_72:
        /*0040*/ 	.byte	0x03, 0x19
        /*0042*/ 	.short	0x0418


	//----- nvinfo : EIATTR_PARAM_CBANK
	.align		4
        /*0044*/ 	.byte	0x04, 0x0a
        /*0046*/ 	.short	(.L_74 - .L_73)
	.align		4
.L_73:
        /*0048*/ 	.word	index@(.nv.constant0._ZN7cutlass13device_kernelIN5flash19enable_sm80_to_sm89INS1_16FlashAttnFwdSm80INS1_25CollectiveMainloopFwdSm80ILi4ELi1ELb0EN4cute5tupleIJNS5_1CILi128EEENS7_ILi112EEENS7_ILi64EEEEEELi64ENS_6half_tEfNS_4arch4Sm80ELb0ELb0ELb0ELb0ELb1ELb0ELb1ELb1EEENS1_21CollectiveEpilogueFwdINS6_IJS8_SA_S9_EEENS6_IJNS7_ILi1EEESI_SI_EEESC_SE_Li128ELb0ELb1ELb1ELb0EEENS1_19SingleTileSchedulerILb0ELb1ELb1ELi128EEEEEEEEEvNT_6ParamsE)
        /*004c*/ 	.short	0x0380
        /*004e*/ 	.short	0x0418


	//----- nvinfo : EIATTR_SW_WAR
	.align		4
.L_74:
        /*0050*/ 	.byte	0x04, 0x36
        /*0052*/ 	.short	(.L_76 - .L_75)
.L_75:
        /*0054*/ 	.word	0x00000008
.L_76:


//--------------------- .nv.info._ZN7cutlass13device_kernelIN5flash19enable_sm80_to_sm89INS1_16FlashAttnFwdSm80INS1_25CollectiveMainloopFwdSm80ILi4ELi1ELb0EN4cute5tupleIJNS5_1CILi128EEENS7_ILi80EEENS7_ILi64EEEEEELi64ENS_6half_tEfNS_4arch4Sm80ELb0ELb0ELb0ELb1ELb1ELb0ELb1ELb1EEENS1_21CollectiveEpilogueFwdINS6_IJS8_SA_S9_EEENS6_IJNS7_ILi1EEESI_SI_EEESC_SE_Li128ELb1ELb1ELb1ELb0EEENS1_36VarlenDynamicPersistentTileSchedulerILi128ELi80ELi128ELi128ELb1ELb1ELb0ELb0ELb1ELb1EEEEEEEEEvNT_6ParamsE --------------------------
	.section	.nv.info._ZN7cutlass13device_kernelIN5flash19enable_sm80_to_sm89INS1_16FlashAttnFwdSm80INS1_25CollectiveMainloopFwdSm80ILi4ELi1ELb0EN4cute5tupleIJNS5_1CILi128EEENS7_ILi80EEENS7_ILi64EEEEEELi64ENS_6half_tEfNS_4arch4Sm80ELb0ELb0ELb0ELb1ELb1ELb0ELb1ELb1EEENS1_21CollectiveEpilogueFwdINS6_IJS8_SA_S9_EEENS6_IJNS7_ILi1EEESI_SI_EEESC_SE_Li128ELb1ELb1ELb1ELb0EEENS1_36VarlenDynamicPersistentTileSchedulerILi128ELi80ELi128ELi128ELb1ELb1ELb0ELb0ELb1ELb1EEEEEEEEEvNT_6ParamsE,"",@"SHT_CUDA_INFO"
	.sectionflags	@""
	.align	4


	//----- nvinfo : EIATTR_CUDA_API_VERSION
	.align		4
        /*0000*/ 	.byte	0x04, 0x37
        /*0002*/ 	.short	(.L_78 - .L_77)
.L_77:
        /*0004*/ 	.word	0x00000082


	//----- nvinfo : EIATTR_KPARAM_INFO
	.align		4
.L_78:
        /*0008*/ 	.byte	0x04, 0x17
        /*000a*/ 	.short	(.L_80 - .L_79)
.L_79:
        /*000c*/ 	.word	0x00000000
        /*0010*/ 	.short	0x0000
        /*0012*/ 	.short	0x0000
        /*0014*/ 	.byte	0x00, 0xf0, 0xe1, 0x10


	//----- nvinfo : EIATTR_SPARSE_MMA_MASK
	.align		4
.L_80:
        /*0018*/ 	.byte	0x03, 0x50
        /*001a*/ 	.short	0x0000


	//----- nvinfo : EIATTR_MAXREG_COUNT
	.align		4
        /*001c*/ 	.byte	0x03, 0x1b
        /*001e*/ 	.short	0x00ff


	//----- nvinfo : EIATTR_MERCURY_ISA_VERSION
	.align		4
        /*0020*/ 	.byte	0x03, 0x5f
        /*0022*/ 	.short	0x0101


	//----- nvinfo : EIATTR_VRC_CTA_INIT_COUNT
	.align		4
        /*0024*/ 	.byte	0x02, 0x4a
	.zero		1
	.zero		1


	//----- nvinfo : EIATTR_EXIT_INSTR_OFFSETS
	.align		4
        /*0028*/ 	.byte	0x04, 0x1c
        /*002a*/ 	.short	(.L_82 - .L_81)


	//   ....[0]....
.L_81:
        /*002c*/ 	.word	0x00000010


	//----- nvinfo : EIATTR_MAX_THREADS
	.align		4
.L_82:
        /*0030*/ 	.byte	0x04, 0x05
        /*0032*/ 	.short	(.L_84 - .L_83)
.L_83:
        /*0034*/ 	.word	0x00000080
        /*0038*/ 	.word	0x00000001
        /*003c*/ 	.word	0x00000001


	//----- nvinfo : EIATTR_CBANK_PARAM_SIZE
	.align		4
.L_84:
        /*0040*/ 	.byte	0x03, 0x19
        /*0042*/ 	.short	0x0438


	//----- nvinfo : EIATTR_PARAM_CBANK
	.align		4
        /*0044*/ 	.byte	0x04, 0x0a
        /*0046*/ 	.short	(.L_86 - .L_85)
	.align		4
.L_85:
        /*0048*/ 	.word	index@(.nv.constant0._ZN7cutlass13device_kernelIN5flash19enable_sm80_to_sm89INS1_16FlashAttnFwdSm80INS1_25CollectiveMainloopFwdSm80ILi4ELi1ELb0EN4cute5tupleIJNS5_1CILi128EEENS7_ILi80EEENS7_ILi64EEEEEELi64ENS_6half_tEfNS_4arch4Sm80ELb0ELb0ELb0ELb1ELb1ELb0ELb1ELb1EEENS1_21CollectiveEpilogueFwdINS6_IJS8_SA_S9_EEENS6_IJNS7_ILi1EEESI_SI_EEESC_SE_Li128ELb1ELb1ELb1ELb0EEENS1_36VarlenDynamicPersistentTileSchedulerILi128ELi80ELi128ELi128ELb1ELb1ELb0ELb0ELb1ELb1EEEEEEEEEvNT_6ParamsE)
        /*004c*/ 	.short	0x0380
        /*004e*/ 	.short	0x0438


	//----- nvinfo : EIATTR_SW_WAR
	.align		4
.L_86:
        /*0050*/ 	.byte	0x04, 0x36
        /*0052*/ 	.short	(.L_88 - .L_87)
.L_87:
        /*0054*/ 	.word	0x00000008
.L_88:


//--------------------- .nv.info._ZN7cutlass13device_kernelIN5flash19enable_sm80_to_sm89INS1_16FlashAttnFwdSm80INS1_25CollectiveMainloopFwdSm80ILi4ELi1ELb0EN4cute5tupleIJNS5_1CILi128EEENS7_ILi80EEENS7_ILi64EEEEEELi64ENS_6half_tEfNS_4arch4Sm80ELb0ELb0ELb0ELb1ELb1ELb1ELb1ELb1EEENS1_21CollectiveEpilogueFwdINS6_IJS8_SA_S9_EEENS6_IJNS7_ILi1EEESI_SI_EEESC_SE_Li128ELb1ELb1ELb1ELb0EEENS1_36VarlenDynamicPersistentTileSchedulerILi128ELi80ELi128ELi128ELb1ELb1ELb0ELb0ELb1ELb1EEEEEEEEEvNT_6ParamsE --------------------------
	.section	.nv.info._ZN7cutlass13device_kernelIN5flash19enable_sm80_to_sm89INS1_16FlashAttnFwdSm80INS1_25CollectiveMainloopFwdSm80ILi4ELi1ELb0EN4cute5tupleIJNS5_1CILi128EEENS7_ILi80EEENS7_ILi64EEEEEELi64ENS_6half_tEfNS_4arch4Sm80ELb0ELb0ELb0ELb1ELb1ELb1ELb1ELb1EEENS1_21CollectiveEpilogueFwdINS6_IJS8_SA_S9_EEENS6_IJNS7_ILi1EEESI_SI_EEESC_SE_Li128ELb1ELb1ELb1ELb0EEENS1_36VarlenDynamicPersistentTileSchedulerILi128ELi80ELi128ELi128ELb1ELb1ELb0ELb0ELb1ELb1EEEEEEEEEvNT_6ParamsE,"",@"SHT_CUDA_INFO"
	.sectionflags	@""
	.align	4


	//----- nvinfo : EIATTR_CUDA_API_VERSION
	.align		4
        /*0000*/ 	.byte	0x04, 0x37
        /*0002*/ 	.short	(.L_90 - .L_89)
.L_89:
        /*0004*/ 	.word	0x00000082


	//----- nvinfo : EIATTR_KPARAM_INFO
	.align		4
.L_90:
        /*0008*/ 	.byte	0x04, 0x17
        /*000a*/ 	.short	(.L_92 - .L_91)
.L_91:
        /*000c*/ 	.word	0x00000000
        /*0010*/ 	.short	0x0000
        /*0012*/ 	.short	0x0000
        /*0014*/ 	.byte	0x00, 0xf0, 0xe1, 0x10


	//----- nvinfo : EIATTR_SPARSE_MMA_MASK
	.align		4
.L_92:
        /*0018*/ 	.byte	0x03, 0x50
        /*001a*/ 	.short	0x0000


	//----- nvinfo : EIATTR_MAXREG_COUNT
	.align		4
        /*001c*/ 	.byte	0x03, 0x1b
        /*001e*/ 	.short	0x00ff


	//----- nvinfo : EIATTR_MERCURY_ISA_VERSION
	.align		4
        /*0020*/ 	.byte	0x03, 0x5f
        /*0022*/ 	.short	0x0101


	//----- nvinfo : EIATTR_VRC_CTA_INIT_COUNT
	.align		4
        /*0024*/ 	.byte	0x02, 0x4a
	.zero		1
	.zero		1


	//----- nvinfo : EIATTR_EXIT_INSTR_OFFSETS
	.align		4
        /*0028*/ 	.byte	0x04, 0x1c
        /*002a*/ 	.short	(.L_94 - .L_93)


	//   ....[0]....
.L_93:
        /*002c*/ 	.word	0x00000010


	//----- nvinfo : EIATTR_MAX_THREADS
	.align		4
.L_94:
        /*0030*/ 	.byte	0x04, 0x05
        /*0032*/ 	.short	(.L_96 - .L_95)
.L_95:
        /*0034*/ 	.word	0x00000080
        /*0038*/ 	.word	0x00000001
        /*003c*/ 	.word	0x00000001


	//----- nvinfo : EIATTR_CBANK_PARAM_SIZE
	.align		4
.L_96:
        /*0040*/ 	.byte	0x03, 0x19
        /*0042*/ 	.short	0x0438


	//----- nvinfo : EIATTR_PARAM_CBANK
	.align		4
        /*0044*/ 	.byte	0x04, 0x0a
        /*0046*/ 	.short	(.L_98 - .L_97)
	.align		4
.L_97:
        /*0048*/ 	.word	index@(.nv.constant0._ZN7cutlass13device_kernelIN5flash19enable_sm80_to_sm89INS1_16FlashAttnFwdSm80INS1_25CollectiveMainloopFwdSm80ILi4ELi1ELb0EN4cute5tupleIJNS5_1CILi128EEENS7_ILi80EEENS7_ILi64EEEEEELi64ENS_6half_tEfNS_4arch4Sm80ELb0ELb0ELb0ELb1ELb1ELb1ELb1ELb1EEENS1_21CollectiveEpilogueFwdINS6_IJS8_SA_S9_EEENS6_IJNS7_ILi1EEESI_SI_EEESC_SE_Li128ELb1ELb1ELb1ELb0EEENS1_36VarlenDynamicPersistentTileSchedulerILi128ELi80ELi128ELi128ELb1ELb1ELb0ELb0ELb1ELb1EEEEEEEEEvNT_6ParamsE)
        /*004c*/ 	.short	0x0380
        /*004e*/ 	.short	0x0438


	//----- nvinfo : EIATTR_SW_WAR
	.align		4
.L_98:
        /*0050*/ 	.byte	0x04, 0x36
        /*0052*/ 	.short	(.L_100 - .L_99)
.L_99:
        /*0054*/ 	.word	0x00000008
.L_100:


//--------------------- .nv.info._ZN7cutlass13device_kernelIN5flash19enable_sm80_to_sm89INS1_16FlashAttnFwdSm80INS1_25CollectiveMainloopFwdSm80ILi4ELi1ELb0EN4cute5tupleIJNS5_1CILi128EEENS7_ILi96EEENS7_ILi64EEEEEELi64ENS_6half_tEfNS_4arch4Sm80ELb0ELb1ELb0ELb0ELb1ELb0ELb1ELb1EEENS1_21CollectiveEpilogueFwdINS6_IJS8_SA_S9_EEENS6_IJNS7_ILi1EEESI_SI_EEESC_SE_Li128ELb0ELb1ELb1ELb0EEENS1_19SingleTileSchedulerILb0ELb1ELb1ELi128EEEEEEEEEvNT_6ParamsE --------------------------
	.section	.nv.info._ZN7cutlass13device_kernelIN5flash19enable_sm80_to_sm89INS1_16FlashAttnFwdSm80INS1_25CollectiveMainloopFwdSm80ILi4ELi1ELb0EN4cute5tupleIJNS5_1CILi128EEENS7_ILi96EEENS7_ILi64EEEEEELi64ENS_6half_tEfNS_4arch4Sm80ELb0ELb1ELb0ELb0ELb1ELb0ELb1ELb1EEENS1_21CollectiveEpilogueFwdINS6_IJS8_SA_S9_EEENS6_IJNS7_ILi1EEESI_SI_EEESC_SE_Li128ELb0ELb1ELb1ELb0EEENS1_19SingleTileSchedulerILb0ELb1ELb1ELi128EEEEEEEEEvNT_6ParamsE,"",@"SHT_CUDA_INFO"
	.sectionflags	@""
	.align	4


	//----- nvinfo : EIATTR_CUDA_API_VERSION
	.align		4
        /*0000*/ 	.byte	0x04, 0x37
        /*0002*/ 	.short	(.L_102 - .L_101)
.L_101:
        /*0004*/ 	.word	0x00000082


	//----- nvinfo : EIATTR_KPARAM_INFO
	.align		4
.L_102:
        /*0008*/ 	.byte	0x04, 0x17
        /*000a*/ 	.short	(.L_104 - .L_103)
.L_103:
        /*000c*/ 	.word	0x00000000
        /*0010*/ 	.short	0x0000
        /*0012*/ 	.short	0x0000
        /*0014*/ 	.byte	0x00, 0xf0, 0x61, 0x10


	//----- nvinfo : EIATTR_SPARSE_MMA_MASK
	.align		4
.L_104:
        /*0018*/ 	.byte	0x03, 0x50
        /*001a*/ 	.short	0x0000


	//----- nvinfo : EIATTR_MAXREG_COUNT
	.align		4
        /*001c*/ 	.byte	0x03, 0x1b
        /*001e*/ 	.short	0x00ff


	//----- nvinfo : EIATTR_MERCURY_ISA_VERSION
	.align		4
        /*0020*/ 	.byte	0x03, 0x5f
        /*0022*/ 	.short	0x0101


	//----- nvinfo : EIATTR_VRC_CTA_INIT_COUNT
	.align		4
        /*0024*/ 	.byte	0x02, 0x4a
	.zero		1
	.zero		1


	//----- nvinfo : EIATTR_EXIT_INSTR_OFFSETS
	.align		4
        /*0028*/ 	.byte	0x04, 0x1c
        /*002a*/ 	.short	(.L_106 - .L_105)


	//   ....[0]....
.L_105:
        /*002c*/ 	.word	0x00000010


	//----- nvinfo : EIATTR_MAX_THREADS
	.align		4
.L_106:
        /*0030*/ 	.byte	0x04, 0x05
        /*0032*/ 	.short	(.L_108 - .L_107)
.L_107:
        /*0034*/ 	.word	0x00000080
        /*0038*/ 	.word	0x00000001
        /*003c*/ 	.word	0x00000001


	//----- nvinfo : EIATTR_CBANK_PARAM_SIZE
	.align		4
.L_108:
        /*0040*/ 	.byte	0x03, 0x19
        /*0042*/ 	.short	0x0418


	//----- nvinfo : EIATTR_PARAM_CBANK
	.align		4
        /*0044*/ 	.byte	0x04, 0x0a
        /*0046*/ 	.short	(.L_110 - .L_109)
	.align		4
.L_109:
        /*0048*/ 	.word	index@(.nv.constant0._ZN7cutlass13device_kernelIN5flash19enable_sm80_to_sm89INS1_16FlashAttnFwdSm80INS1_25CollectiveMainloopFwdSm80ILi4ELi1ELb0EN4cute5tupleIJNS5_1CILi128EEENS7_ILi96EEENS7_ILi64EEEEEELi64ENS_6half_tEfNS_4arch4Sm80ELb0ELb1ELb0ELb0ELb1ELb0ELb1ELb1EEENS1_21CollectiveEpilogueFwdINS6_IJS8_SA_S9_EEENS6_IJNS7_ILi1EEESI_SI_EEESC_SE_Li128ELb0ELb1ELb1ELb0EEENS1_19SingleTileSchedulerILb0ELb1ELb1ELi128EEEEEEEEEvNT_6ParamsE)
        /*004c*/ 	.short	0x0380
        /*004e*/ 	.short	0x0418


	//----- nvinfo : EIATTR_SW_WAR
	.align		4
.L_110:
        /*0050*/ 	.byte	0x04, 0x36
        /*0052*/ 	.short	(.L_112 - .L_111)
.L_111:
        /*0054*/ 	.word	0x00000008
.L_112:


//--------------------- .nv.info._ZN7cutlass13device_kernelIN5flash19enable_sm80_to_sm89INS1_16FlashAttnFwdSm80INS1_25CollectiveMainloopFwdSm80ILi4ELi1ELb0EN4cute5tupleIJNS5_1CILi128EEENS7_ILi80EEENS7_ILi64EEEEEELi64ENS_6half_tEfNS_4arch4Sm80ELb0ELb1ELb0ELb1ELb1ELb0ELb1ELb1EEENS1_21CollectiveEpilogueFwdINS6_IJS8_SA_S9_EEENS6_IJNS7_ILi1EEESI_SI_EEESC_SE_Li128ELb1ELb1ELb1ELb0EEENS1_36VarlenDynamicPersistentTileSchedulerILi128ELi80ELi128ELi128ELb1ELb1ELb0ELb1ELb0ELb1EEEEEEEEEvNT_6ParamsE --------------------------
	.section	.nv.info._ZN7cutlass13device_kernelIN5flash19enable_sm80_to_sm89INS1_16FlashAttnFwdSm80INS1_25CollectiveMainloopFwdSm80ILi4ELi1ELb0EN4cute5tupleIJNS5_1CILi128EEENS7_ILi80EEENS7_ILi64EEEEEELi64ENS_6half_tEfNS_4arch4Sm80ELb0ELb1ELb0ELb1ELb1ELb0ELb1ELb1EEENS1_21CollectiveEpilogueFwdINS6_IJS8_SA_S9_EEENS6_IJNS7_ILi1EEESI_SI_EEESC_SE_Li128ELb1ELb1ELb1ELb0EEENS1_36VarlenDynamicPersistentTileSchedulerILi128ELi80ELi128ELi128ELb1ELb1ELb0ELb1ELb0ELb1EEEEEEEEEvNT_6ParamsE,"",@"SHT_CUDA_INFO"
	.sectionflags	@""
	.align	4


	//----- nvinfo : EIATTR_CUDA_API_VERSION
	.align		4
        /*0000*/ 	.byte	0x04, 0x37
        /*0002*/ 	.short	(.L_114 - .L_113)
.L_113:
        /*0004*/ 	.word	0x00000082


	//----- nvinfo : EIATTR_KPARAM_INFO
	.align		4
.L_114:
        /*0008*/ 	.byte	0x04, 0x17
        /*000a*/ 	.short	(.L_116 - .L_115)
.L_115:
        /*000c*/ 	.word	0x00000000
        /*0010*/ 	.short	0x0000
        /*0012*/ 	.short	0x0000
        /*0014*/ 	.byte	0x00, 0xf0, 0xe1, 0x10


	//----- nvinfo : EIATTR_SPARSE_MMA_MASK
	.align		4
.L_116:
        /*0018*/ 	.byte	0x03, 0x50
        /*001a*/ 	.short	0x0000


	//----- nvinfo : EIATTR_MAXREG_COUNT
	.align		4
        /*001c*/ 	.byte	0x03, 0x1b
        /*001e*/ 	.short	0x00ff


	//----- nvinfo : EIATTR_MERCURY_ISA_VERSION
	.align		4
        /*0020*/ 	.byte	0x03, 0x5f
        /*0022*/ 	.short	0x0101


	//----- nvinfo : EIATTR_VRC_CTA_INIT_COUNT
	.align		4
        /*0024*/ 	.byte	0x02, 0x4a
	.zero		1
	.zero		1


	//----- nvinfo : EIATTR_EXIT_INSTR_OFFSETS
	.align		4
        /*0028*/ 	.byte	0x04, 0x1c
        /*002a*/ 	.short	(.L_118 - .L_117)


	//   ....[0]....
.L_117:
        /*002c*/ 	.word	0x00000010


	//----- nvinfo : EIATTR_MAX_THREADS
	.align		4
.L_118:
        /*0030*/ 	.byte	0x04, 0x05
        /*0032*/ 	.short	(.L_120 - .L_119)
.L_119:
        /*0034*/ 	.word	0x00000080
        /*0038*/ 	.word	0x00000001
        /*003c*/ 	.word	0x00000001


	//----- nvinfo : EIATTR_CBANK_PARAM_SIZE
	.align		4
.L_120:
        /*0040*/ 	.byte	0x03, 0x19
        /*0042*/ 	.short	0x0438


	//----- nvinfo : EIATTR_PARAM_CBANK
	.align		4
        /*0044*/ 	.byte	0x04, 0x0a
        /*0046*/ 	.short	(.L_122 - .L_121)
	.align		4
.L_121:
        /*0048*/ 	.word	index@(.nv.constant0._ZN7cutlass13device_kernelIN5flash19enable_sm80_to_sm89INS1_16FlashAttnFwdSm80INS1_25CollectiveMainloopFwdSm80ILi4ELi1ELb0EN4cute5tupleIJNS5_1CILi128EEENS7_ILi80EEENS7_ILi64EEEEEELi64ENS_6half_tEfNS_4arch4Sm80ELb0ELb1ELb0ELb1ELb1ELb0ELb1ELb1EEENS1_21CollectiveEpilogueFwdINS6_IJS8_SA_S9_EEENS6_IJNS7_ILi1EEESI_SI_EEESC_SE_Li128ELb1ELb1ELb1ELb0EEENS1_36VarlenDynamicPersistentTileSchedulerILi128ELi80ELi128ELi128ELb1ELb1ELb0ELb1ELb0ELb1EEEEEEEEEvNT_6ParamsE)
        /*004c*/ 	.short	0x0380
        /*004e*/ 	.short	0x0438


	//----- nvinfo : EIATTR_SW_WAR
	.align		4
.L_122:
        /*0050*/ 	.byte	0x04, 0x36
        /*0052*/ 	.short	(.L_124 - .L_123)
.L_123:
        /*0054*/ 	.word	0x00000008
.L_124:


//--------------------- .nv.info._ZN7cutlass13device_kernelIN5flash19enable_sm80_to_sm89INS1_16FlashAttnFwdSm80INS1_25CollectiveMainloopFwdSm80ILi4ELi1ELb0EN4cute5tupleIJNS5_1CILi128EEENS7_ILi80EEENS7_ILi64EEEEEELi64ENS_6half_tEfNS_4arch4Sm80ELb0ELb1ELb0ELb1ELb1ELb1ELb1ELb1EEENS1_21CollectiveEpilogueFwdINS6_IJS8_SA_S9_EEENS6_IJNS7_ILi1EEESI_SI_EEESC_SE_Li128ELb1ELb1ELb1ELb0EEENS1_36VarlenDynamicPersistentTileSchedulerILi128ELi80ELi128ELi128ELb1ELb1ELb0ELb1ELb0ELb1EEEEEEEEEvNT_6ParamsE --------------------------
	.section	.nv.info._ZN7cutlass13device_kernelIN5flash19enable_sm80_to_sm89INS1_16FlashAttnFwdSm80INS1_25CollectiveMainloopFwdSm80ILi4ELi1ELb0EN4cute5tupleIJNS5_1CILi128EEENS7_ILi80EEENS7_ILi64EEEEEELi64ENS_6half_tEfNS_4arch4Sm80ELb0ELb1ELb0ELb1ELb1ELb1ELb1ELb1EEENS1_21CollectiveEpilogueFwdINS6_IJS8_SA_S9_EEENS6_IJNS7_ILi1EEESI_SI_EEESC_SE_Li128ELb1ELb1ELb1ELb0EEENS1_36VarlenDynamicPersistentTileSchedulerILi128ELi80ELi128ELi128ELb1ELb1ELb0ELb1ELb0ELb1EEEEEEEEEvNT_6ParamsE,"",@"SHT_CUDA_INFO"
	.sectionflags	@""
	.align	4


	//----- nvinfo : EIATTR_CUDA_API_VERSION
	.align		4
        /*0000*/ 	.byte	0x04, 0x37
        /*0002*/ 	.short	(.L_126 - .L_125)
.L_125:
        /*0004*/ 	.word	0x00000082


	//----- nvinfo : EIATTR_KPARAM_INFO
	.align		4
.L_126:
        /*0008*/ 	.byte	0x04, 0x17
        /*000a*/ 	.short	(.L_128 - .L_127)
.L_127:
        /*000c*/ 	.word	0x00000000
        /*0010*/ 	.short	0x0000
        /*0012*/ 	.short	0x0000
        /*0014*/ 	.byte	0x00, 0xf0, 0xe1, 0x10


	//----- nvinfo : EIATTR_SPARSE_MMA_MASK
	.align		4
.L_128:
        /*0018*/ 	.byte	0x03, 0x50
        /*001a*/ 	.short	0x0000


	//----- nvinfo : EIATTR_MAXREG_COUNT
	.align		4
        /*001c*/ 	.byte	0x03, 0x1b
        /*001e*/ 	.short	0x00ff


	//----- nvinfo : EIATTR_MERCURY_ISA_VERSION
	.align		4
        /*0020*/ 	.byte	0x03, 0x5f
        /*0022*/ 	.short	0x0101


	//----- nvinfo : EIATTR_VRC_CTA_INIT_COUNT
	.align		4
        /*0024*/ 	.byte	0x02, 0x4a
	.zero		1
	.zero		1


	//----- nvinfo : EIATTR_EXIT_INSTR_OFFSETS
	.align		4
        /*0028*/ 	.byte	0x04, 0x1c
        /*002a*/ 	.short	(.L_130 - .L_129)


	//   ....[0]....
.L_129:
        /*002c*/ 	.word	0x00000010


	//----- nvinfo : EIATTR_MAX_THREADS
	.align		4
.L_130:
        /*0030*/ 	.byte	0x04, 0x05
        /*0032*/ 	.short	(.L_132 - .L_131)
.L_131:
        /*0034*/ 	.word	0x00000080
        /*0038*/ 	.word	0x00000001
        /*003c*/ 	.word	0x00000001


	//----- nvinfo : EIATTR_CBANK_PARAM_SIZE
	.align		4
.L_132:
        /*0040*/ 	.byte	0x03, 0x19
        /*0042*/ 	.short	0x0438


	//----- nvinfo : EIATTR_PARAM_CBANK
	.align		4
        /*0044*/ 	.byte	0x04, 0x0a
        /*0046*/ 	.short	(.L_134 - .L_133)
	.align		4
.L_133:
        /*0048*/ 	.word	index@(.nv.constant0._ZN7cutlass13device_kernelIN5flash19enable_sm80_to_sm89INS1_16FlashAttnFwdSm80INS1_25CollectiveMainloopFwdSm80ILi4ELi1ELb0EN4cute5tupleIJNS5_1CILi128EEENS7_ILi80EEENS7_ILi64EEEEEELi64ENS_6half_tEfNS_4arch4Sm80ELb0ELb1ELb0ELb1ELb1ELb1ELb1ELb1EEENS1_21CollectiveEpilogueFwdINS6_IJS8_SA_S9_EEENS6_IJNS7_ILi1EEESI_SI_EEESC_SE_Li128ELb1ELb1ELb1ELb0EEENS1_36VarlenDynamicPersistentTileSchedulerILi128ELi80ELi128ELi128ELb1ELb1ELb0ELb1ELb0ELb1EEEEEEEEEvNT_6ParamsE)
        /*004c*/ 	.short	0x0380
        /*004e*/ 	.short	0x0438


	//----- nvinfo : EIATTR_SW_WAR
	.align		4
.L_134:
        /*0050*/ 	.byte	0x04, 0x36
        /*0052*/ 	.short	(.L_136 - .L_135)
.L_135:
        /*0054*/ 	.word	0x00000008
.L_136:


//--------------------- .nv.info._ZN7cutlass13device_kernelIN5flash19enable_sm80_to_sm89INS1_16FlashAttnFwdSm80INS1_25CollectiveMainloopFwdSm80ILi4ELi1ELb0EN4cute5tupleIJNS5_1CILi128EEENS7_ILi112EEENS7_ILi64EEEEEELi64ENS_6half_tEfNS_4arch4Sm80ELb1ELb0ELb0ELb0ELb1ELb0ELb1ELb1EEENS1_21CollectiveEpilogueFwdINS6_IJS8_SA_S9_EEENS6_IJNS7_ILi1EEESI_SI_EEESC_SE_Li128ELb0ELb1ELb1ELb0EEENS1_30DynamicPersistentTileSchedulerILi128ELi128ELb1ELb1ELb0EEEEEEEEEvNT_6ParamsE --------------------------
	.section	.nv.info._ZN7cutlass13device_kernelIN5flash19enable_sm80_to_sm89INS1_16FlashAttnFwdSm80INS1_25CollectiveMainloopFwdSm80ILi4ELi1ELb0EN4cute5tupleIJNS5_1CILi128EEENS7_ILi112EEENS7_ILi64EEEEEELi64ENS_6half_tEfNS_4arch4Sm80ELb1ELb0ELb0ELb0ELb1ELb0ELb1ELb1EEENS1_21CollectiveEpilogueFwdINS6_IJS8_SA_S9_EEENS6_IJNS7_ILi1EEESI_SI_EEESC_SE_Li128ELb0ELb1ELb1ELb0EEENS1_30DynamicPersistentTileSchedulerILi128ELi128ELb1ELb1ELb0EEEEEEEEEvNT_6ParamsE,"",@"SHT_CUDA_INFO"
	.sectionflags	@""
	.align	4


	//----- nvinfo : EIATTR_CUDA_API_VERSION
	.align		4
        /*0000*/ 	.byte	0x04, 0x37
        /*0002*/ 	.short	(.L_138 - .L_137)
.L_137:
        /*0004*/ 	.word	0x00000082


	//----- nvinfo : EIATTR_KPARAM_INFO
	.align		4
.L_138:
        /*0008*/ 	.byte	0x04, 0x17
        /*000a*/ 	.short	(.L_140 - .L_139)
.L_139:
        /*000c*/ 	.word	0x00000000
        /*0010*/ 	.short	0x0000
        /*0012*/ 	.short	0x0000
        /*0014*/ 	.byte	0x00, 0xf0, 0xa1, 0x10


	//----- nvinfo : EIATTR_SPARSE_MMA_MASK
	.align		4
.L_140:
        /*0018*/ 	.byte	0x03, 0x50
        /*001a*/ 	.short	0x0000


	//----- nvinfo : EIATTR_MAXREG_COUNT
	.align		4
        /*001c*/ 	.byte	0x03, 0x1b
        /*001e*/ 	.short	0x00ff


	//----- nvinfo : EIATTR_MERCURY_ISA_VERSION
	.align		4
        /*0020*/ 	.byte	0x03, 0x5f
        /*0022*/ 	.short	0x0101


	//----- nvinfo : EIATTR_VRC_CTA_INIT_COUNT
	.align		4
        /*0024*/ 	.byte	0x02, 0x4a
	.zero		1
	.zero		1


	//----- nvinfo : EIATTR_EXIT_INSTR_OFFSETS
	.align		4
        /*0028*/ 	.byte	0x04, 0x1c
        /*002a*/ 	.short	(.L_142 - .L_141)


	//   ....[0]....
.L_141:
        /*002c*/ 	.word	0x00000010


	//----- nvinfo : EIATTR_MAX_THREADS
	.align		4
.L_142:
        /*0030*/ 	.byte	0x04, 0x05
        /*0032*/ 	.short	(.L_144 - .L_143)
.L_143:
        /*0034*/ 	.word	0x00000080
        /*0038*/ 	.word	0x00000001
        /*003c*/ 	.word	0x00000001


	//----- nvinfo : EIATTR_CBANK_PARAM_SIZE
	.align		4
.L_144:
        /*0040*/ 	.byte	0x03, 0x19
        /*0042*/ 	.short	0x0428


	//----- nvinfo : EIATTR_PARAM_CBANK
	.align		4
        /*0044*/ 	.byte	0x04, 0x0a
        /*0046*/ 	.short	(.L_146 - .L_145)
	.align		4
.L_145:
        /*0048*/ 	.word	index@(.nv.constant0._ZN7cutlass13device_kernelIN5flash19enable_sm80_to_sm89INS1_16FlashAttnFwdSm80INS1_25CollectiveMainloopFwdSm80ILi4ELi1ELb0EN4cute5tupleIJNS5_1CILi128EEENS7_ILi112EEENS7_ILi64EEEEEELi64ENS_6half_tEfNS_4arch4Sm80ELb1ELb0ELb0ELb0ELb1ELb0ELb1ELb1EEENS1_21CollectiveEpilogueFwdINS6_IJS8_SA_S9_EEENS6_IJNS7_ILi1EEESI_SI_EEESC_SE_Li128ELb0ELb1ELb1ELb0EEENS1_30DynamicPersistentTileSchedulerILi128ELi128ELb1ELb1ELb0EEEEEEEEEvNT_6ParamsE)
        /*004c*/ 	.short	0x0380
        /*004e*/ 	.short	0x0428


	//----- nvinfo : EIATTR_SW_WAR
	.align		4
.L_146:
        /*0050*/ 	.byte	0x04, 0x36
        /*0052*/ 	.short	(.L_148 - .L_147)
.L_147:
        /*0054*/ 	.word	0x00000008
.L_148:


//--------------------- .nv.info._ZN7cutlass13device_kernelIN5flash19enable_sm80_to_sm89INS1_16FlashAttnFwdSm80INS1_25CollectiveMainloopFwdSm80ILi4ELi1ELb0EN4cute5tupleIJNS5_1CILi128EEENS7_ILi80EEENS7_ILi64EEEEEELi64ENS_6half_tEfNS_4arch4Sm80ELb1ELb0ELb0ELb1ELb1ELb0ELb1ELb1EEENS1_21CollectiveEpilogueFwdINS6_IJS8_SA_S9_EEENS6_IJNS7_ILi1EEESI_SI_EEESC_SE_Li128ELb1ELb1ELb1ELb0EEENS1_36VarlenDynamicPersistentTileSchedulerILi128ELi80ELi128ELi128ELb1ELb1ELb0ELb1ELb1ELb1EEEEEEEEEvNT_6ParamsE --------------------------
	.section	.nv.info._ZN7cutlass13device_kernelIN5flash19enable_sm80_to_sm89INS1_16FlashAttnFwdSm80INS1_25CollectiveMainloopFwdSm80ILi4ELi1ELb0EN4cute5tupleIJNS5_1CILi128EEENS7_ILi80EEENS7_ILi64EEEEEELi64ENS_6half_tEfNS_4arch4Sm80ELb1ELb0ELb0ELb1ELb1ELb0ELb1ELb1EEENS1_21CollectiveEpilogueFwdINS6_IJS8_SA_S9_EEENS6_IJNS7_ILi1EEESI_SI_EEESC_SE_Li128ELb1ELb1ELb1ELb0EEENS1_36VarlenDynamicPersistentTileSchedulerILi128ELi80ELi128ELi128ELb1ELb1ELb0ELb1ELb1ELb1EEEEEEEEEvNT_6ParamsE,"",@"SHT_CUDA_INFO"
	.sectionflags	@""
	.align	4


	//----- nvinfo : EIATTR_CUDA_API_VERSION
	.align		4
        /*0000*/ 	.byte	0x04, 0x37
        /*0002*/ 	.short	(.L_150 - .L_149)
.L_149:
        /*0004*/ 	.word	0x00000082


	//----- nvinfo : EIATTR_KPARAM_INFO
	.align		4
.L_150:
        /*0008*/ 	.byte	0x04, 0x17
        /*000a*/ 	.short	(.L_152 - .L_151)
.L_151:
        /*000c*/ 	.word	0x00000000
        /*0010*/ 	.short	0x0000
        /*0012*/ 	.short	0x0000
        /*0014*/ 	.byte	0x00, 0xf0, 0xe1, 0x10


	//----- nvinfo : EIATTR_SPARSE_MMA_MASK
	.align		4
.L_152:
        /*0018*/ 	.byte	0x03, 0x50
        /*001a*/ 	.short	0x0000


	//----- nvinfo : EIATTR_MAXREG_COUNT
	.align		4
        /*001c*/ 	.byte	0x03, 0x1b
        /*001e*/ 	.short	0x00ff


	//----- nvinfo : EIATTR_MERCURY_ISA_VERSION
	.align		4
        /*0020*/ 	.byte	0x03, 0x5f
        /*0022*/ 	.short	0x0101


	//----- nvinfo : EIATTR_VRC_CTA_INIT_COUNT
	.align		4
        /*0024*/ 	.byte	0x02, 0x4a
	.zero		1
	.zero		1


	//----- nvinfo : EIATTR_EXIT_INSTR_OFFSETS
	.align		4
        /*0028*/ 	.byte	0x04, 0x1c
        /*002a*/ 	.short	(.L_154 - .L_153)


	//   ....[0]....
.L_153:
        /*002c*/ 	.word	0x00000010


	//----- nvinfo : EIATTR_MAX_THREADS
	.align		4
.L_154:
        /*0030*/ 	.byte	0x04, 0x05
        /*0032*/ 	.short	(.L_156 - .L_155)
.L_155:
        /*0034*/ 	.word	0x00000080
        /*0038*/ 	.word	0x00000001
        /*003c*/ 	.word	0x00000001


	//----- nvinfo : EIATTR_CBANK_PARAM_SIZE
	.align		4
.L_156:
        /*0040*/ 	.byte	0x03, 0x19
        /*0042*/ 	.short	0x0438


	//----- nvinfo : EIATTR_PARAM_CBANK
	.align		4
        /*0044*/ 	.byte	0x04, 0x0a
        /*0046*/ 	.short	(.L_158 - .L_157)
	.align		4
.L_157:
        /*0048*/ 	.word	index@(.nv.constant0._ZN7cutlass13device_kernelIN5flash19enable_sm80_to_sm89INS1_16FlashAttnFwdSm80INS1_25CollectiveMainloopFwdSm80ILi4ELi1ELb0EN4cute5tupleIJNS5_1CILi128EEENS7_ILi80EEENS7_ILi64EEEEEELi64ENS_6half_tEfNS_4arch4Sm80ELb1ELb0ELb0ELb1ELb1ELb0ELb1ELb1EEENS1_21CollectiveEpilogueFwdINS6_IJS8_SA_S9_EEENS6_IJNS7_ILi1EEESI_SI_EEESC_SE_Li128ELb1ELb1ELb1ELb0EEENS1_36VarlenDynamicPersistentTileSchedulerILi128ELi80ELi128ELi128ELb1ELb1ELb0ELb1ELb1ELb1EEEEEEEEEvNT_6ParamsE)
        /*004c*/ 	.short	0x0380
        /*004e*/ 	.short	0x0438


	//----- nvinfo : EIATTR_SW_WAR
	.align		4
.L_158:
        /*0050*/ 	.byte	0x04, 0x36
        /*0052*/ 	.short	(.L_160 - .L_159)
.L_159:
        /*0054*/ 	.word	0x00000008
.L_160:


//--------------------- .nv.info._ZN7cutlass13device_kernelIN5flash19enable_sm80_to_sm89INS1_16FlashAttnFwdSm80INS1_25CollectiveMainloopFwdSm80ILi4ELi1ELb0EN4cute5tupleIJNS5_1CILi128EEENS7_ILi80EEENS7_ILi64EEEEEELi64ENS_6half_tEfNS_4arch4Sm80ELb1ELb0ELb0ELb1ELb1ELb1ELb1ELb1EEENS1_21CollectiveEpilogueFwdINS6_IJS8_SA_S9_EEENS6_IJNS7_ILi1EEESI_SI_EEESC_SE_Li128ELb1ELb1ELb1ELb0EEENS1_36VarlenDynamicPersistentTileSchedulerILi128ELi80ELi128ELi128ELb1ELb1ELb0ELb1ELb1ELb1EEEEEEEEEvNT_6ParamsE --------------------------
	.section	.nv.info._ZN7cutlass13device_kernelIN5flash19enable_sm80_to_sm89INS1_16FlashAttnFwdSm80INS1_25CollectiveMainloopFwdSm80ILi4ELi1ELb0EN4cute5tupleIJNS5_1CILi128EEENS7_ILi80EEENS7_ILi64EEEEEELi64ENS_6half_tEfNS_4arch4Sm80ELb1ELb0ELb0ELb1ELb1ELb1ELb1ELb1EEENS1_21CollectiveEpilogueFwdINS6_IJS8_SA_S9_EEENS6_IJNS7_ILi1EEESI_SI_EEESC_SE_Li128ELb1ELb1ELb1ELb0EEENS1_36VarlenDynamicPersistentTileSchedulerILi128ELi80ELi128ELi128ELb1ELb1ELb0ELb1ELb1ELb1EEEEEEEEEvNT_6ParamsE,"",@"SHT_CUDA_INFO"
	.sectionflags	@""
	.align	4


	//----- nvinfo : EIATTR_CUDA_API_VERSION
	.align		4
        /*0000*/ 	.byte	0x04, 0x37
        /*0002*/ 	.short	(.L_162 - .L_161)
.L_161:
        /*0004*/ 	.word	0x00000082


	//----- nvinfo : EIATTR_KPARAM_INFO
	.align		4
.L_162:
        /*0008*/ 	.byte	0x04, 0x17
        /*000a*/ 	.short	(.L_164 - .L_163)
.L_163:
        /*000c*/ 	.word	0x00000000
        /*0010*/ 	.short	0x0000
        /*0012*/ 	.short	0x0000
        /*0014*/ 	.byte	0x00, 0xf0, 0xe1, 0x10


	//----- nvinfo : EIATTR_SPARSE_MMA_MASK
	.align		4
.L_164:
        /*0018*/ 	.byte	0x03, 0x50
        /*001a*/ 	.short	0x0000


	//----- nvinfo : EIATTR_MAXREG_COUNT
	.align		4
        /*001c*/ 	.byte	0x03, 0x1b
        /*001e*/ 	.short	0x00ff


	//----- nvinfo : EIATTR_MERCURY_ISA_VERSION
	.align		4
        /*0020*/ 	.byte	0x03, 0x5f
        /*0022*/ 	.short	0x0101


	//----- nvinfo : EIATTR_VRC_CTA_INIT_COUNT
	.align		4
        /*0024*/ 	.byte	0x02, 0x4a
	.zero		1
	.zero		1


	//----- nvinfo : EIATTR_EXIT_INSTR_OFFSETS
	.align		4
        /*0028*/ 	.byte	0x04, 0x1c
        /*002a*/ 	.short	(.L_166 - .L_165)


	//   ....[0]....
.L_165:
        /*002c*/ 	.word	0x00000010


	//----- nvinfo : EIATTR_MAX_THREADS
	.align		4
.L_166:
        /*0030*/ 	.byte	0x04, 0x05
        /*0032*/ 	.short	(.L_168 - .L_167)
.L_167:
        /*0034*/ 	.word	0x00000080
        /*0038*/ 	.word	0x00000001
        /*003c*/ 	.word	0x00000001


	//----- nvinfo : EIATTR_CBANK_PARAM_SIZE
	.align		4
.L_168:
        /*0040*/ 	.byte	0x03, 0x19
        /*0042*/ 	.short	0x0438


	//----- nvinfo : EIATTR_PARAM_CBANK
	.align		4
        /*0044*/ 	.byte	0x04, 0x0a
        /*0046*/ 	.short	(.L_170 - .L_169)
	.align		4
.L_169:
        /*0048*/ 	.word	index@(.nv.constant0._ZN7cutlass13device_kernelIN5flash19enable_sm80_to_sm89INS1_16FlashAttnFwdSm80INS1_25CollectiveMainloopFwdSm80ILi4ELi1ELb0EN4cute5tupleIJNS5_1CILi128EEENS7_ILi80EEENS7_ILi64EEEEEELi64ENS_6half_tEfNS_4arch4Sm80ELb1ELb0ELb0ELb1ELb1ELb1ELb1ELb1EEENS1_21CollectiveEpilogueFwdINS6_IJS8_SA_S9_EEENS6_IJNS7_ILi1EEESI_SI_EEESC_SE_Li128ELb1ELb1ELb1ELb0EEENS1_36VarlenDynamicPersistentTileSchedulerILi128ELi80ELi128ELi128ELb1ELb1ELb0ELb1ELb1ELb1EEEEEEEEEvNT_6ParamsE)
        /*004c*/ 	.short	0x0380
        /*004e*/ 	.short	0x0438


	//----- nvinfo : EIATTR_SW_WAR
	.align		4
.L_170:
        /*0050*/ 	.byte	0x04, 0x36
        /*0052*/ 	.short	(.L_172 - .L_171)
.L_171:
        /*0054*/ 	.word	0x00000008
.L_172:


//--------------------- .nv.callgraph             --------------------------
	.section	.nv.callgraph,"",@"SHT_CUDA_CALLGRAPH"
	.align	4
	.sectionentsize	8
	.align		4
        /*0000*/ 	.word	0x00000000
	.align		4
        /*0004*/ 	.word	0xffffffff
	.align		4
        /*0008*/ 	.word	0x00000000
	.align		4
        /*000c*/ 	.word	0xfffffffe
	.align		4
        /*0010*/ 	.word	0x00000000
	.align		4
        /*0014*/ 	.word	0xfffffffd
	.align		4
        /*0018*/ 	.word	0x00000000
	.align		4
        /*001c*/ 	.word	0xfffffffc


//--------------------- .nv.constant4             --------------------------
	.section	.nv.constant4,"a",@progbits
	.align	8
	.align		8
.nv.constant4:
        /*0000*/ 	.dword	_ZN77_INTERNAL_46159d13_41_flash_fwd_hdim64_fp16_paged_split_sm80_cu_21e1f8cb_33974cuda3std3__45__cpo5beginE
	.align		8
        /*0008*/ 	.dword	_ZN77_INTERNAL_46159d13_41_flash_fwd_hdim64_fp16_paged_split_sm80_cu_21e1f8cb_33974cuda3std3__45__cpo3endE
	.align		8
        /*0010*/ 	.dword	_ZN77_INTERNAL_46159d13_41_flash_fwd_hdim64_fp16_paged_split_sm80_cu_21e1f8cb_33974cuda3std3__45__cpo6cbeginE
	.align		8
        /*0018*/ 	.dword	_ZN77_INTERNAL_46159d13_41_flash_fwd_hdim64_fp16_paged_split_sm80_cu_21e1f8cb_33974cuda3std3__45__cpo4cendE
	.align		8
        /*0020*/ 	.dword	_ZN77_INTERNAL_46159d13_41_flash_fwd_hdim64_fp16_paged_split_sm80_cu_21e1f8cb_33974cuda3std3__479_GLOBAL__N__46159d13_41_flash_fwd_hdim64_fp16_paged_split_sm80_cu_21e1f8cb_33976ignoreE
	.align		8
        /*0028*/ 	.dword	_ZN77_INTERNAL_46159d13_41_flash_fwd_hdim64_fp16_paged_split_sm80_cu_21e1f8cb_33974cuda3std3__419piecewise_constructE
	.align		8
        /*0030*/ 	.dword	_ZN77_INTERNAL_46159d13_41_flash_fwd_hdim64_fp16_paged_split_sm80_cu_21e1f8cb_33974cuda3std3__48in_placeE
	.align		8
        /*0038*/ 	.dword	_ZN77_INTERNAL_46159d13_41_flash_fwd_hdim64_fp16_paged_split_sm80_cu_21e1f8cb_33974cuda3std6ranges3__45__cpo4swapE
	.align		8
        /*0040*/ 	.dword	_ZN77_INTERNAL_46159d13_41_flash_fwd_hdim64_fp16_paged_split_sm80_cu_21e1f8cb_33974cuda3std6ranges3__45__cpo9iter_moveE
	.align		8
        /*0048*/ 	.dword	_ZN77_INTERNAL_46159d13_41_flash_fwd_hdim64_fp16_paged_split_sm80_cu_21e1f8cb_33974cute7productE
	.align		8
        /*0050*/ 	.dword	_ZN77_INTERNAL_46159d13_41_flash_fwd_hdim64_fp16_paged_split_sm80_cu_21e1f8cb_33974cute1_E


//--------------------- .text._ZN7cutlass13device_kernelIN5flash19enable_sm80_to_sm89INS1_16FlashAttnFwdSm80INS1_25CollectiveMainloopFwdSm80ILi4ELi1ELb0EN4cute5tupleIJNS5_1CILi128EEENS7_ILi112EEENS7_ILi64EEEEEELi64ENS_6half_tEfNS_4arch4Sm80ELb0ELb0ELb0ELb0ELb1ELb0ELb1ELb1EEENS1_21CollectiveEpilogueFwdINS6_IJS8_SA_S9_EEENS6_IJNS7_ILi1EEESI_SI_EEESC_SE_Li128ELb0ELb1ELb1ELb0EEENS1_19SingleTileSchedulerILb0ELb1ELb1ELi128EEEEEEEEEvNT_6ParamsE --------------------------
	.section	.text._ZN7cutlass13device_kernelIN5flash19enable_sm80_to_sm89INS1_16FlashAttnFwdSm80INS1_25CollectiveMainloopFwdSm80ILi4ELi1ELb0EN4cute5tupleIJNS5_1CILi128EEENS7_ILi112EEENS7_ILi64EEEEEELi64ENS_6half_tEfNS_4arch4Sm80ELb0ELb0ELb0ELb0ELb1ELb0ELb1ELb1EEENS1_21CollectiveEpilogueFwdINS6_IJS8_SA_S9_EEENS6_IJNS7_ILi1EEESI_SI_EEESC_SE_Li128ELb0ELb1ELb1ELb0EEENS1_19SingleTileSchedulerILb0ELb1ELb1ELi128EEEEEEEEEvNT_6ParamsE,"ax",@progbits
	.align	128
.text._ZN7cutlass13device_kernelIN5flash19enable_sm80_to_sm89INS1_16FlashAttnFwdSm80INS1_25CollectiveMainloopFwdSm80ILi4ELi1ELb0EN4cute5tupleIJNS5_1CILi128EEENS7_ILi112EEENS7_ILi64EEEEEELi64ENS_6half_tEfNS_4arch4Sm80ELb0ELb0ELb0ELb0ELb1ELb0ELb1ELb1EEENS1_21CollectiveEpilogueFwdINS6_IJS8_SA_S9_EEENS6_IJNS7_ILi1EEESI_SI_EEESC_SE_Li128ELb0ELb1ELb1ELb0EEENS1_19SingleTileSchedulerILb0ELb1ELb1ELi128EEEEEEEEEvNT_6ParamsE:
        .type           _ZN7cutlass13device_kernelIN5flash19enable_sm80_to_sm89INS1_16FlashAttnFwdSm80INS1_25CollectiveMainloopFwdSm80ILi4ELi1ELb0EN4cute5tupleIJNS5_1CILi128EEENS7_ILi112EEENS7_ILi64EEEEEELi64ENS_6half_tEfNS_4arch4Sm80ELb0ELb0ELb0ELb0ELb1ELb0ELb1ELb1EEENS1_21CollectiveEpilogueFwdINS6_IJS8_SA_S9_EEENS6_IJNS7_ILi1EEESI_SI_EEESC_SE_Li128ELb0ELb1ELb1ELb0EEENS1_19SingleTileSchedulerILb0ELb1ELb1ELi128EEEEEEEEEvNT_6ParamsE,@function
        .size           _ZN7cutlass13device_kernelIN5flash19enable_sm80_to_sm89INS1_16FlashAttnFwdSm80INS1_25CollectiveMainloopFwdSm80ILi4ELi1ELb0EN4cute5tupleIJNS5_1CILi128EEENS7_ILi112EEENS7_ILi64EEEEEELi64ENS_6half_tEfNS_4arch4Sm80ELb0ELb0ELb0ELb0ELb1ELb0ELb1ELb1EEENS1_21CollectiveEpilogueFwdINS6_IJS8_SA_S9_EEENS6_IJNS7_ILi1EEESI_SI_EEESC_SE_Li128ELb0ELb1ELb1ELb0EEENS1_19SingleTileSchedulerILb0ELb1ELb1ELi128EEEEEEEEEvNT_6ParamsE,(.L_x_9 - _ZN7cutlass13device_kernelIN5flash19enable_sm80_to_sm89INS1_16FlashAttnFwdSm80INS1_25CollectiveMainloopFwdSm80ILi4ELi1ELb0EN4cute5tupleIJNS5_1CILi128EEENS7_ILi112EEENS7_ILi64EEEEEELi64ENS_6half_tEfNS_4arch4Sm80ELb0ELb0ELb0ELb0ELb1ELb0ELb1ELb1EEENS1_21CollectiveEpilogueFwdINS6_IJS8_SA_S9_EEENS6_IJNS7_ILi1EEESI_SI_EEESC_SE_Li128ELb0ELb1ELb1ELb0EEENS1_19SingleTileSchedulerILb0ELb1ELb1ELi128EEEEEEEEEvNT_6ParamsE)
        .other          _ZN7cutlass13device_kernelIN5flash19enable_sm80_to_sm89INS1_16FlashAttnFwdSm80INS1_25CollectiveMainloopFwdSm80ILi4ELi1ELb0EN4cute5tupleIJNS5_1CILi128EEENS7_ILi112EEENS7_ILi64EEEEEELi64ENS_6half_tEfNS_4arch4Sm80ELb0ELb0ELb0ELb0ELb1ELb0ELb1ELb1EEENS1_21CollectiveEpilogueFwdINS6_IJS8_SA_S9_EEENS6_IJNS7_ILi1EEESI_SI_EEESC_SE_Li128ELb0ELb1ELb1ELb0EEENS1_19SingleTileSchedulerILb0ELb1ELb1ELi128EEEEEEEEEvNT_6ParamsE,@"STO_CUDA_ENTRY STV_DEFAULT"
_ZN7cutlass13device_kernelIN5flash19enable_sm80_to_sm89INS1_16FlashAttnFwdSm80INS1_25CollectiveMainloopFwdSm80ILi4ELi1ELb0EN4cute5tupleIJNS5_1CILi128EEENS7_ILi112EEENS7_ILi64EEEEEELi64ENS_6half_tEfNS_4arch4Sm80ELb0ELb0ELb0ELb0ELb1ELb0ELb1ELb1EEENS1_21CollectiveEpilogueFwdINS6_IJS8_SA_S9_EEENS6_IJNS7_ILi1EEESI_SI_EEESC_SE_Li128ELb0ELb1ELb1ELb0EEENS1_19SingleTileSchedulerILb0ELb1ELb1ELi128EEEEEEEEEvNT_6ParamsE:
[----:B------:R-:W-:Y:S01]  /*0000*/  LDC R1, c[0x0][0x37c] ;  /* 0x0000df00ff017b82 */ /* 0x000fe20000000800 */
[----:B------:R-:W-:Y:S05]  /*0010*/  EXIT ;  /* 0x000000000000794d */ /* 0x000fea0003800000 */
.L_x_0:
[----:B------:R-:W-:-:S00]  /*0020*/  BRA `(.L_x_0) ;  /* 0xfffffffc00fc7947 */ /* 0x000fc0000383ffff */
[----:B------:R-:W-:-:S00]  /*0030*/  NOP ;  /* 0x0000000000007918 */ /* 0x000fc00000000000 */
        /* <DEDUP_REMOVED lines=12> */
.L_x_9:


//--------------------- .text._ZN7cutlass13device_kernelIN5flash19enable_sm80_to_sm89INS1_16FlashAttnFwdSm80INS1_25CollectiveMainloopFwdSm80ILi4ELi1ELb0EN4cute5tupleIJNS5_1CILi128EEENS7_ILi80EEENS7_ILi64EEEEEELi64ENS_6half_tEfNS_4arch4Sm80ELb0ELb0ELb0ELb1ELb1ELb0ELb1ELb1EEENS1_21CollectiveEpilogueFwdINS6_IJS8_SA_S9_EEENS6_IJNS7_ILi1EEESI_SI_EEESC_SE_Li128ELb1ELb1ELb1ELb0EEENS1_36VarlenDynamicPersistentTileSchedulerILi128ELi80ELi128ELi128ELb1ELb1ELb0ELb0ELb1ELb1EEEEEEEEEvNT_6ParamsE --------------------------
	.section	.text._ZN7cutlass13device_kernelIN5flash19enable_sm80_to_sm89INS1_16FlashAttnFwdSm80INS1_25CollectiveMainloopFwdSm80ILi4ELi1ELb0EN4cute5tupleIJNS5_1CILi128EEENS7_ILi80EEENS7_ILi64EEEEEELi64ENS_6half_tEfNS_4arch4Sm80ELb0ELb0ELb0ELb1ELb1ELb0ELb1ELb1EEENS1_21CollectiveEpilogueFwdINS6_IJS8_SA_S9_EEENS6_IJNS7_ILi1EEESI_SI_EEESC_SE_Li128ELb1ELb1ELb1ELb0EEENS1_36VarlenDynamicPersistentTileSchedulerILi128ELi80ELi128ELi128ELb1ELb1ELb0ELb0ELb1ELb1EEEEEEEEEvNT_6ParamsE,"ax",@progbits
	.align	128
.text._ZN7cutlass13device_kernelIN5flash19enable_sm80_to_sm89INS1_16FlashAttnFwdSm80INS1_25CollectiveMainloopFwdSm80ILi4ELi1ELb0EN4cute5tupleIJNS5_1CILi128EEENS7_ILi80EEENS7_ILi64EEEEEELi64ENS_6half_tEfNS_4arch4Sm80ELb0ELb0ELb0ELb1ELb1ELb0ELb1ELb1EEENS1_21CollectiveEpilogueFwdINS6_IJS8_SA_S9_EEENS6_IJNS7_ILi1EEESI_SI_EEESC_SE_Li128ELb1ELb1ELb1ELb0EEENS1_36VarlenDynamicPersistentTileSchedulerILi128ELi80ELi128ELi128ELb1ELb1ELb0ELb0ELb1ELb1EEEEEEEEEvNT_6ParamsE:
        .type           _ZN7cutlass13device_kernelIN5flash19enable_sm80_to_sm89INS1_16FlashAttnFwdSm80INS1_25CollectiveMainloopFwdSm80ILi4ELi1ELb0EN4cute5tupleIJNS5_1CILi128EEENS7_ILi80EEENS7_ILi64EEEEEELi64ENS_6half_tEfNS_4arch4Sm80ELb0ELb0ELb0ELb1ELb1ELb0ELb1ELb1EEENS1_21CollectiveEpilogueFwdINS6_IJS8_SA_S9_EEENS6_IJNS7_ILi1EEESI_SI_EEESC_SE_Li128ELb1ELb1ELb1ELb0EEENS1_36VarlenDynamicPersistentTileSchedulerILi128ELi80ELi128ELi128ELb1ELb1ELb0ELb0ELb1ELb1EEEEEEEEEvNT_6ParamsE,@function
        .size           _ZN7cutlass13device_kernelIN5flash19enable_sm80_to_sm89INS1_16FlashAttnFwdSm80INS1_25CollectiveMainloopFwdSm80ILi4ELi1ELb0EN4cute5tupleIJNS5_1CILi128EEENS7_ILi80EEENS7_ILi64EEEEEELi64ENS_6half_tEfNS_4arch4Sm80ELb0ELb0ELb0ELb1ELb1ELb0ELb1ELb1EEENS1_21CollectiveEpilogueFwdINS6_IJS8_SA_S9_EEENS6_IJNS7_ILi1EEESI_SI_EEESC_SE_Li128ELb1ELb1ELb1ELb0EEENS1_36VarlenDynamicPersistentTileSchedulerILi128ELi80ELi128ELi128ELb1ELb1ELb0ELb0ELb1ELb1EEEEEEEEEvNT_6ParamsE,(.L_x_10 - _ZN7cutlass13device_kernelIN5flash19enable_sm80_to_sm89INS1_16FlashAttnFwdSm80INS1_25CollectiveMainloopFwdSm80ILi4ELi1ELb0EN4cute5tupleIJNS5_1CILi128EEENS7_ILi80EEENS7_ILi64EEEEEELi64ENS_6half_tEfNS_4arch4Sm80ELb0ELb0ELb0ELb1ELb1ELb0ELb1ELb1EEENS1_21CollectiveEpilogueFwdINS6_IJS8_SA_S9_EEENS6_IJNS7_ILi1EEESI_SI_EEESC_SE_Li128ELb1ELb1ELb1ELb0EEENS1_36VarlenDynamicPersistentTileSchedulerILi128ELi80ELi128ELi128ELb1ELb1ELb0ELb0ELb1ELb1EEEEEEEEEvNT_6ParamsE)
        .other          _ZN7cutlass13device_kernelIN5flash19enable_sm80_to_sm89INS1_16FlashAttnFwdSm80INS1_25CollectiveMainloopFwdSm80ILi4ELi1ELb0EN4cute5tupleIJNS5_1CILi128EEENS7_ILi80EEENS7_ILi64EEEEEELi64ENS_6half_tEfNS_4arch4Sm80ELb0ELb0ELb0ELb1ELb1ELb0ELb1ELb1EEENS1_21CollectiveEpilogueFwdINS6_IJS8_SA_S9_EEENS6_IJNS7_ILi1EEESI_SI_EEESC_SE_Li128ELb1ELb1ELb1ELb0EEENS1_36VarlenDynamicPersistentTileSchedulerILi128ELi80ELi128ELi128ELb1ELb1ELb0ELb0ELb1ELb1EEEEEEEEEvNT_6ParamsE,@"STO_CUDA_ENTRY STV_DEFAULT"
_ZN7cutlass13device_kernelIN5flash19enable_sm80_to_sm89INS1_16FlashAttnFwdSm80INS1_25CollectiveMainloopFwdSm80ILi4ELi1ELb0EN4cute5tupleIJNS5_1CILi128EEENS7_ILi80EEENS7_ILi64EEEEEELi64ENS_6half_tEfNS_4arch4Sm80ELb0ELb0ELb0ELb1ELb1ELb0ELb1ELb1EEENS1_21CollectiveEpilogueFwdINS6_IJS8_SA_S9_EEENS6_IJNS7_ILi1EEESI_SI_EEESC_SE_Li128ELb1ELb1ELb1ELb0EEENS1_36VarlenDynamicPersistentTileSchedulerILi128ELi80ELi128ELi128ELb1ELb1ELb0ELb0ELb1ELb1EEEEEEEEEvNT_6ParamsE:
[----:B------:R-:W-:Y:S01]  /*0000*/  LDC R1, c[0x0][0x37c] ;  /* 0x0000df00ff017b82 */ /* 0x000fe20000000800 */
[----:B------:R-:W-:Y:S05]  /*0010*/  EXIT ;  /* 0x000000000000794d */ /* 0x000fea0003800000 */
.L_x_1:
        /* <DEDUP_REMOVED lines=14> */
.L_x_10:


//--------------------- .text._ZN7cutlass13device_kernelIN5flash19enable_sm80_to_sm89INS1_16FlashAttnFwdSm80INS1_25CollectiveMainloopFwdSm80ILi4ELi1ELb0EN4cute5tupleIJNS5_1CILi128EEENS7_ILi80EEENS7_ILi64EEEEEELi64ENS_6half_tEfNS_4arch4Sm80ELb0ELb0ELb0ELb1ELb1ELb1ELb1ELb1EEENS1_21CollectiveEpilogueFwdINS6_IJS8_SA_S9_EEENS6_IJNS7_ILi1EEESI_SI_EEESC_SE_Li128ELb1ELb1ELb1ELb0EEENS1_36VarlenDynamicPersistentTileSchedulerILi128ELi80ELi128ELi128ELb1ELb1ELb0ELb0ELb1ELb1EEEEEEEEEvNT_6ParamsE --------------------------
	.section	.text._ZN7cutlass13device_kernelIN5flash19enable_sm80_to_sm89INS1_16FlashAttnFwdSm80INS1_25CollectiveMainloopFwdSm80ILi4ELi1ELb0EN4cute5tupleIJNS5_1CILi128EEENS7_ILi80EEENS7_ILi64EEEEEELi64ENS_6half_tEfNS_4arch4Sm80ELb0ELb0ELb0ELb1ELb1ELb1ELb1ELb1EEENS1_21CollectiveEpilogueFwdINS6_IJS8_SA_S9_EEENS6_IJNS7_ILi1EEESI_SI_EEESC_SE_Li128ELb1ELb1ELb1ELb0EEENS1_36VarlenDynamicPersistentTileSchedulerILi128ELi80ELi128ELi128ELb1ELb1ELb0ELb0ELb1ELb1EEEEEEEEEvNT_6ParamsE,"ax",@progbits
	.align	128
.text._ZN7cutlass13device_kernelIN5flash19enable_sm80_to_sm89INS1_16FlashAttnFwdSm80INS1_25CollectiveMainloopFwdSm80ILi4ELi1ELb0EN4cute5tupleIJNS5_1CILi128EEENS7_ILi80EEENS7_ILi64EEEEEELi64ENS_6half_tEfNS_4arch4Sm80ELb0ELb0ELb0ELb1ELb1ELb1ELb1ELb1EEENS1_21CollectiveEpilogueFwdINS6_IJS8_SA_S9_EEENS6_IJNS7_ILi1EEESI_SI_EEESC_SE_Li128ELb1ELb1ELb1ELb0EEENS1_36VarlenDynamicPersistentTileSchedulerILi128ELi80ELi128ELi128ELb1ELb1ELb0ELb0ELb1ELb1EEEEEEEEEvNT_6ParamsE:
        .type           _ZN7cutlass13device_kernelIN5flash19enable_sm80_to_sm89INS1_16FlashAttnFwdSm80INS1_25CollectiveMainloopFwdSm80ILi4ELi1ELb0EN4cute5tupleIJNS5_1CILi128EEENS7_ILi80EEENS7_ILi64EEEEEELi64ENS_6half_tEfNS_4arch4Sm80ELb0ELb0ELb0ELb1ELb1ELb1ELb1ELb1EEENS1_21CollectiveEpilogueFwdINS6_IJS8_SA_S9_EEENS6_IJNS7_ILi1EEESI_SI_EEESC_SE_Li128ELb1ELb1ELb1ELb0EEENS1_36VarlenDynamicPersistentTileSchedulerILi128ELi80ELi128ELi128ELb1ELb1ELb0ELb0ELb1ELb1EEEEEEEEEvNT_6ParamsE,@function
        .size           _ZN7cutlass13device_kernelIN5flash19enable_sm80_to_sm89INS1_16FlashAttnFwdSm80INS1_25CollectiveMainloopFwdSm80ILi4ELi1ELb0EN4cute5tupleIJNS5_1CILi128EEENS7_ILi80EEENS7_ILi64EEEEEELi64ENS_6half_tEfNS_4arch4Sm80ELb0ELb0ELb0ELb1ELb1ELb1ELb1ELb1EEENS1_21CollectiveEpilogueFwdINS6_IJS8_SA_S9_EEENS6_IJNS7_ILi1EEESI_SI_EEESC_SE_Li128ELb1ELb1ELb1ELb0EEENS1_36VarlenDynamicPersistentTileSchedulerILi128ELi80ELi128ELi128ELb1ELb1ELb0ELb0ELb1ELb1EEEEEEEEEvNT_6ParamsE,(.L_x_11 - _ZN7cutlass13device_kernelIN5flash19enable_sm80_to_sm89INS1_16FlashAttnFwdSm80INS1_25CollectiveMainloopFwdSm80ILi4ELi1ELb0EN4cute5tupleIJNS5_1CILi128EEENS7_ILi80EEENS7_ILi64EEEEEELi64ENS_6half_tEfNS_4arch4Sm80ELb0ELb0ELb0ELb1ELb1ELb1ELb1ELb1EEENS1_21CollectiveEpilogueFwdINS6_IJS8_SA_S9_EEENS6_IJNS7_ILi1EEESI_SI_EEESC_SE_Li128ELb1ELb1ELb1ELb0EEENS1_36VarlenDynamicPersistentTileSchedulerILi128ELi80ELi128ELi128ELb1ELb1ELb0ELb0ELb1ELb1EEEEEEEEEvNT_6ParamsE)
        .other          _ZN7cutlass13device_kernelIN5flash19enable_sm80_to_sm89INS1_16FlashAttnFwdSm80INS1_25CollectiveMainloopFwdSm80ILi4ELi1ELb0EN4cute5tupleIJNS5_1CILi128EEENS7_ILi80EEENS7_ILi64EEEEEELi64ENS_6half_tEfNS_4arch4Sm80ELb0ELb0ELb0ELb1ELb1ELb1ELb1ELb1EEENS1_21CollectiveEpilogueFwdINS6_IJS8_SA_S9_EEENS6_IJNS7_ILi1EEESI_SI_EEESC_SE_Li128ELb1ELb1ELb1ELb0EEENS1_36VarlenDynamicPersistentTileSchedulerILi128ELi80ELi128ELi128ELb1ELb1ELb0ELb0ELb1ELb1EEEEEEEEEvNT_6ParamsE,@"STO_CUDA_ENTRY STV_DEFAULT"
_ZN7cutlass13device_kernelIN5flash19enable_sm80_to_sm89INS1_16FlashAttnFwdSm80INS1_25CollectiveMainloopFwdSm80ILi4ELi1ELb0EN4cute5tupleIJNS5_1CILi128EEENS7_ILi80EEENS7_ILi64EEEEEELi64ENS_6half_tEfNS_4arch4Sm80ELb0ELb0ELb0ELb1ELb1ELb1ELb1ELb1EEENS1_21CollectiveEpilogueFwdINS6_IJS8_SA_S9_EEENS6_IJNS7_ILi1EEESI_SI_EEESC_SE_Li128ELb1ELb1ELb1ELb0EEENS1_36VarlenDynamicPersistentTileSchedulerILi128ELi80ELi128ELi128ELb1ELb1ELb0ELb0ELb1ELb1EEEEEEEEEvNT_6ParamsE:
[----:B------:R-:W-:Y:S01]  /*0000*/  LDC R1, c[0x0][0x37c] ;  /* 0x0000df00ff017b82 */ /* 0x000fe20000000800 */
[----:B------:R-:W-:Y:S05]  /*0010*/  EXIT ;  /* 0x000000000000794d */ /* 0x000fea0003800000 */
.L_x_2:
        /* <DEDUP_REMOVED lines=14> */
.L_x_11:


//--------------------- .text._ZN7cutlass13device_kernelIN5flash19enable_sm80_to_sm89INS1_16FlashAttnFwdSm80INS1_25CollectiveMainloopFwdSm80ILi4ELi1ELb0EN4cute5tupleIJNS5_1CILi128EEENS7_ILi96EEENS7_ILi64EEEEEELi64ENS_6half_tEfNS_4arch4Sm80ELb0ELb1ELb0ELb0ELb1ELb0ELb1ELb1EEENS1_21CollectiveEpilogueFwdINS6_IJS8_SA_S9_EEENS6_IJNS7_ILi1EEESI_SI_EEESC_SE_Li128ELb0ELb1ELb1ELb0EEENS1_19SingleTileSchedulerILb0ELb1ELb1ELi128EEEEEEEEEvNT_6ParamsE --------------------------
	.section	.text._ZN7cutlass13device_kernelIN5flash19enable_sm80_to_sm89INS1_16FlashAttnFwdSm80INS1_25CollectiveMainloopFwdSm80ILi4ELi1ELb0EN4cute5tupleIJNS5_1CILi128EEENS7_ILi96EEENS7_ILi64EEEEEELi64ENS_6half_tEfNS_4arch4Sm80ELb0ELb1ELb0ELb0ELb1ELb0ELb1ELb1EEENS1_21CollectiveEpilogueFwdINS6_IJS8_SA_S9_EEENS6_IJNS7_ILi1EEESI_SI_EEESC_SE_Li128ELb0ELb1ELb1ELb0EEENS1_19SingleTileSchedulerILb0ELb1ELb1ELi128EEEEEEEEEvNT_6ParamsE,"ax",@progbits
	.align	128
.text._ZN7cutlass13device_kernelIN5flash19enable_sm80_to_sm89INS1_16FlashAttnFwdSm80INS1_25CollectiveMainloopFwdSm80ILi4ELi1ELb0EN4cute5tupleIJNS5_1CILi128EEENS7_ILi96EEENS7_ILi64EEEEEELi64ENS_6half_tEfNS_4arch4Sm80ELb0ELb1ELb0ELb0ELb1ELb0ELb1ELb1EEENS1_21CollectiveEpilogueFwdINS6_IJS8_SA_S9_EEENS6_IJNS7_ILi1EEESI_SI_EEESC_SE_Li128ELb0ELb1ELb1ELb0EEENS1_19SingleTileSchedulerILb0ELb1ELb1ELi128EEEEEEEEEvNT_6ParamsE:
        .type           _ZN7cutlass13device_kernelIN5flash19enable_sm80_to_sm89INS1_16FlashAttnFwdSm80INS1_25CollectiveMainloopFwdSm80ILi4ELi1ELb0EN4cute5tupleIJNS5_1CILi128EEENS7_ILi96EEENS7_ILi64EEEEEELi64ENS_6half_tEfNS_4arch4Sm80ELb0ELb1ELb0ELb0ELb1ELb0ELb1ELb1EEENS1_21CollectiveEpilogueFwdINS6_IJS8_SA_S9_EEENS6_IJNS7_ILi1EEESI_SI_EEESC_SE_Li128ELb0ELb1ELb1ELb0EEENS1_19SingleTileSchedulerILb0ELb1ELb1ELi128EEEEEEEEEvNT_6ParamsE,@function
        .size           _ZN7cutlass13device_kernelIN5flash19enable_sm80_to_sm89INS1_16FlashAttnFwdSm80INS1_25CollectiveMainloopFwdSm80ILi4ELi1ELb0EN4cute5tupleIJNS5_1CILi128EEENS7_ILi96EEENS7_ILi64EEEEEELi64ENS_6half_tEfNS_4arch4Sm80ELb0ELb1ELb0ELb0ELb1ELb0ELb1ELb1EEENS1_21CollectiveEpilogueFwdINS6_IJS8_SA_S9_EEENS6_IJNS7_ILi1EEESI_SI_EEESC_SE_Li128ELb0ELb1ELb1ELb0EEENS1_19SingleTileSchedulerILb0ELb1ELb1ELi128EEEEEEEEEvNT_6ParamsE,(.L_x_12 - _ZN7cutlass13device_kernelIN5flash19enable_sm80_to_sm89INS1_16FlashAttnFwdSm80INS1_25CollectiveMainloopFwdSm80ILi4ELi1ELb0EN4cute5tupleIJNS5_1CILi128EEENS7_ILi96EEENS7_ILi64EEEEEELi64ENS_6half_tEfNS_4arch4Sm80ELb0ELb1ELb0ELb0ELb1ELb0ELb1ELb1EEENS1_21CollectiveEpilogueFwdINS6_IJS8_SA_S9_EEENS6_IJNS7_ILi1EEESI_SI_EEESC_SE_Li128ELb0ELb1ELb1ELb0EEENS1_19SingleTileSchedulerILb0ELb1ELb1ELi128EEEEEEEEEvNT_6ParamsE)
        .other          _ZN7cutlass13device_kernelIN5flash19enable_sm80_to_sm89INS1_16FlashAttnFwdSm80INS1_25CollectiveMainloopFwdSm80ILi4ELi1ELb0EN4cute5tupleIJNS5_1CILi128EEENS7_ILi96EEENS7_ILi64EEEEEELi64ENS_6half_tEfNS_4arch4Sm80ELb0ELb1ELb0ELb0ELb1ELb0ELb1ELb1EEENS1_21CollectiveEpilogueFwdINS6_IJS8_SA_S9_EEENS6_IJNS7_ILi1EEESI_SI_EEESC_SE_Li128ELb0ELb1ELb1ELb0EEENS1_19SingleTileSchedulerILb0ELb1ELb1ELi128EEEEEEEEEvNT_6ParamsE,@"STO_CUDA_ENTRY STV_DEFAULT"
_ZN7cutlass13device_kernelIN5flash19enable_sm80_to_sm89INS1_16FlashAttnFwdSm80INS1_25CollectiveMainloopFwdSm80ILi4ELi1ELb0EN4cute5tupleIJNS5_1CILi128EEENS7_ILi96EEENS7_ILi64EEEEEELi64ENS_6half_tEfNS_4arch4Sm80ELb0ELb1ELb0ELb0ELb1ELb0ELb1ELb1EEENS1_21CollectiveEpilogueFwdINS6_IJS8_SA_S9_EEENS6_IJNS7_ILi1EEESI_SI_EEESC_SE_Li128ELb0ELb1ELb1ELb0EEENS1_19SingleTileSchedulerILb0ELb1ELb1ELi128EEEEEEEEEvNT_6ParamsE:
[----:B------:R-:W-:Y:S01]  /*0000*/  LDC R1, c[0x0][0x37c] ;  /* 0x0000df00ff017b82 */ /* 0x000fe20000000800 */
[----:B------:R-:W-:Y:S05]  /*0010*/  EXIT ;  /* 0x000000000000794d */ /* 0x000fea0003800000 */
.L_x_3:
        /* <DEDUP_REMOVED lines=14> */
.L_x_12:


//--------------------- .text._ZN7cutlass13device_kernelIN5flash19enable_sm80_to_sm89INS1_16FlashAttnFwdSm80INS1_25CollectiveMainloopFwdSm80ILi4ELi1ELb0EN4cute5tupleIJNS5_1CILi128EEENS7_ILi80EEENS7_ILi64EEEEEELi64ENS_6half_tEfNS_4arch4Sm80ELb0ELb1ELb0ELb1ELb1ELb0ELb1ELb1EEENS1_21CollectiveEpilogueFwdINS6_IJS8_SA_S9_EEENS6_IJNS7_ILi1EEESI_SI_EEESC_SE_Li128ELb1ELb1ELb1ELb0EEENS1_36VarlenDynamicPersistentTileSchedulerILi128ELi80ELi128ELi128ELb1ELb1ELb0ELb1ELb0ELb1EEEEEEEEEvNT_6ParamsE --------------------------
	.section	.text._ZN7cutlass13device_kernelIN5flash19enable_sm80_to_sm89INS1_16FlashAttnFwdSm80INS1_25CollectiveMainloopFwdSm80ILi4ELi1ELb0EN4cute5tupleIJNS5_1CILi128EEENS7_ILi80EEENS7_ILi64EEEEEELi64ENS_6half_tEfNS_4arch4Sm80ELb0ELb1ELb0ELb1ELb1ELb0ELb1ELb1EEENS1_21CollectiveEpilogueFwdINS6_IJS8_SA_S9_EEENS6_IJNS7_ILi1EEESI_SI_EEESC_SE_Li128ELb1ELb1ELb1ELb0EEENS1_36VarlenDynamicPersistentTileSchedulerILi128ELi80ELi128ELi128ELb1ELb1ELb0ELb1ELb0ELb1EEEEEEEEEvNT_6ParamsE,"ax",@progbits
	.align	128
.text._ZN7cutlass13device_kernelIN5flash19enable_sm80_to_sm89INS1_16FlashAttnFwdSm80INS1_25CollectiveMainloopFwdSm80ILi4ELi1ELb0EN4cute5tupleIJNS5_1CILi128EEENS7_ILi80EEENS7_ILi64EEEEEELi64ENS_6half_tEfNS_4arch4Sm80ELb0ELb1ELb0ELb1ELb1ELb0ELb1ELb1EEENS1_21CollectiveEpilogueFwdINS6_IJS8_SA_S9_EEENS6_IJNS7_ILi1EEESI_SI_EEESC_SE_Li128ELb1ELb1ELb1ELb0EEENS1_36VarlenDynamicPersistentTileSchedulerILi128ELi80ELi128ELi128ELb1ELb1ELb0ELb1ELb0ELb1EEEEEEEEEvNT_6ParamsE:
        .type           _ZN7cutlass13device_kernelIN5flash19enable_sm80_to_sm89INS1_16FlashAttnFwdSm80INS1_25CollectiveMainloopFwdSm80ILi4ELi1ELb0EN4cute5tupleIJNS5_1CILi128EEENS7_ILi80EEENS7_ILi64EEEEEELi64ENS_6half_tEfNS_4arch4Sm80ELb0ELb1ELb0ELb1ELb1ELb0ELb1ELb1EEENS1_21CollectiveEpilogueFwdINS6_IJS8_SA_S9_EEENS6_IJNS7_ILi1EEESI_SI_EEESC_SE_Li128ELb1ELb1ELb1ELb0EEENS1_36VarlenDynamicPersistentTileSchedulerILi128ELi80ELi128ELi128ELb1ELb1ELb0ELb1ELb0ELb1EEEEEEEEEvNT_6ParamsE,@function
        .size           _ZN7cutlass13device_kernelIN5flash19enable_sm80_to_sm89INS1_16FlashAttnFwdSm80INS1_25CollectiveMainloopFwdSm80ILi4ELi1ELb0EN4cute5tupleIJNS5_1CILi128EEENS7_ILi80EEENS7_ILi64EEEEEELi64ENS_6half_tEfNS_4arch4Sm80ELb0ELb1ELb0ELb1ELb1ELb0ELb1ELb1EEENS1_21CollectiveEpilogueFwdINS6_IJS8_SA_S9_EEENS6_IJNS7_ILi1EEESI_SI_EEESC_SE_Li128ELb1ELb1ELb1ELb0EEENS1_36VarlenDynamicPersistentTileSchedulerILi128ELi80ELi128ELi128ELb1ELb1ELb0ELb1ELb0ELb1EEEEEEEEEvNT_6ParamsE,(.L_x_13 - _ZN7cutlass13device_kernelIN5flash19enable_sm80_to_sm89INS1_16FlashAttnFwdSm80INS1_25CollectiveMainloopFwdSm80ILi4ELi1ELb0EN4cute5tupleIJNS5_1CILi128EEENS7_ILi80EEENS7_ILi64EEEEEELi64ENS_6half_tEfNS_4arch4Sm80ELb0ELb1ELb0ELb1ELb1ELb0ELb1ELb1EEENS1_21CollectiveEpilogueFwdINS6_IJS8_SA_S9_EEENS6_IJNS7_ILi1EEESI_SI_EEESC_SE_Li128ELb1ELb1ELb1ELb0EEENS1_36VarlenDynamicPersistentTileSchedulerILi128ELi80ELi128ELi128ELb1ELb1ELb0ELb1ELb0ELb1EEEEEEEEEvNT_6ParamsE)
        .other          _ZN7cutlass13device_kernelIN5flash19enable_sm80_to_sm89INS1_16FlashAttnFwdSm80INS1_25CollectiveMainloopFwdSm80ILi4ELi1ELb0EN4cute5tupleIJNS5_1CILi128EEENS7_ILi80EEENS7_ILi64EEEEEELi64ENS_6half_tEfNS_4arch4Sm80ELb0ELb1ELb0ELb1ELb1ELb0ELb1ELb1EEENS1_21CollectiveEpilogueFwdINS6_IJS8_SA_S9_EEENS6_IJNS7_ILi1EEESI_SI_EEESC_SE_Li128ELb1ELb1ELb1ELb0EEENS1_36VarlenDynamicPersistentTileSchedulerILi128ELi80ELi128ELi128ELb1ELb1ELb0ELb1ELb0ELb1EEEEEEEEEvNT_6ParamsE,@"STO_CUDA_ENTRY STV_DEFAULT"
_ZN7cutlass13device_kernelIN5flash19enable_sm80_to_sm89INS1_16FlashAttnFwdSm80INS1_25CollectiveMainloopFwdSm80ILi4ELi1ELb0EN4cute5tupleIJNS5_1CILi128EEENS7_ILi80EEENS7_ILi64EEEEEELi64ENS_6half_tEfNS_4arch4Sm80ELb0ELb1ELb0ELb1ELb1ELb0ELb1ELb1EEENS1_21CollectiveEpilogueFwdINS6_IJS8_SA_S9_EEENS6_IJNS7_ILi1EEESI_SI_EEESC_SE_Li128ELb1ELb1ELb1ELb0EEENS1_36VarlenDynamicPersistentTileSchedulerILi128ELi80ELi128ELi128ELb1ELb1ELb0ELb1ELb0ELb1EEEEEEEEEvNT_6ParamsE:
[----:B------:R-:W-:Y:S01]  /*0000*/  LDC R1, c[0x0][0x37c] ;  /* 0x0000df00ff017b82 */ /* 0x000fe20000000800 */
[----:B------:R-:W-:Y:S05]  /*0010*/  EXIT ;  /* 0x000000000000794d */ /* 0x000fea0003800000 */
.L_x_4:
        /* <DEDUP_REMOVED lines=14> */
.L_x_13:


//--------------------- .text._ZN7cutlass13device_kernelIN5flash19enable_sm80_to_sm89INS1_16FlashAttnFwdSm80INS1_25CollectiveMainloopFwdSm80ILi4ELi1ELb0EN4cute5tupleIJNS5_1CILi128EEENS7_ILi80EEENS7_ILi64EEEEEELi64ENS_6half_tEfNS_4arch4Sm80ELb0ELb1ELb0ELb1ELb1ELb1ELb1ELb1EEENS1_21CollectiveEpilogueFwdINS6_IJS8_SA_S9_EEENS6_IJNS7_ILi1EEESI_SI_EEESC_SE_Li128ELb1ELb1ELb1ELb0EEENS1_36VarlenDynamicPersistentTileSchedulerILi128ELi80ELi128ELi128ELb1ELb1ELb0ELb1ELb0ELb1EEEEEEEEEvNT_6ParamsE --------------------------
	.section	.text._ZN7cutlass13device_kernelIN5flash19enable_sm80_to_sm89INS1_16FlashAttnFwdSm80INS1_25CollectiveMainloopFwdSm80ILi4ELi1ELb0EN4cute5tupleIJNS5_1CILi128EEENS7_ILi80EEENS7_ILi64EEEEEELi64ENS_6half_tEfNS_4arch4Sm80ELb0ELb1ELb0ELb1ELb1ELb1ELb1ELb1EEENS1_21CollectiveEpilogueFwdINS6_IJS8_SA_S9_EEENS6_IJNS7_ILi1EEESI_SI_EEESC_SE_Li128ELb1ELb1ELb1ELb0EEENS1_36VarlenDynamicPersistentTileSchedulerILi128ELi80ELi128ELi128ELb1ELb1ELb0ELb1ELb0ELb1EEEEEEEEEvNT_6ParamsE,"ax",@progbits
	.align	128
.text._ZN7cutlass13device_kernelIN5flash19enable_sm80_to_sm89INS1_16FlashAttnFwdSm80INS1_25CollectiveMainloopFwdSm80ILi4ELi1ELb0EN4cute5tupleIJNS5_1CILi128EEENS7_ILi80EEENS7_ILi64EEEEEELi64ENS_6half_tEfNS_4arch4Sm80ELb0ELb1ELb0ELb1ELb1ELb1ELb1ELb1EEENS1_21CollectiveEpilogueFwdINS6_IJS8_SA_S9_EEENS6_IJNS7_ILi1EEESI_SI_EEESC_SE_Li128ELb1ELb1ELb1ELb0EEENS1_36VarlenDynamicPersistentTileSchedulerILi128ELi80ELi128ELi128ELb1ELb1ELb0ELb1ELb0ELb1EEEEEEEEEvNT_6ParamsE:
        .type           _ZN7cutlass13device_kernelIN5flash19enable_sm80_to_sm89INS1_16FlashAttnFwdSm80INS1_25CollectiveMainloopFwdSm80ILi4ELi1ELb0EN4cute5tupleIJNS5_1CILi128EEENS7_ILi80EEENS7_ILi64EEEEEELi64ENS_6half_tEfNS_4arch4Sm80ELb0ELb1ELb0ELb1ELb1ELb1ELb1ELb1EEENS1_21CollectiveEpilogueFwdINS6_IJS8_SA_S9_EEENS6_IJNS7_ILi1EEESI_SI_EEESC_SE_Li128ELb1ELb1ELb1ELb0EEENS1_36VarlenDynamicPersistentTileSchedulerILi128ELi80ELi128ELi128ELb1ELb1ELb0ELb1ELb0ELb1EEEEEEEEEvNT_6ParamsE,@function
        .size           _ZN7cutlass13device_kernelIN5flash19enable_sm80_to_sm89INS1_16FlashAttnFwdSm80INS1_25CollectiveMainloopFwdSm80ILi4ELi1ELb0EN4cute5tupleIJNS5_1CILi128EEENS7_ILi80EEENS7_ILi64EEEEEELi64ENS_6half_tEfNS_4arch4Sm80ELb0ELb1ELb0ELb1ELb1ELb1ELb1ELb1EEENS1_21CollectiveEpilogueFwdINS6_IJS8_SA_S9_EEENS6_IJNS7_ILi1EEESI_SI_EEESC_SE_Li128ELb1ELb1ELb1ELb0EEENS1_36VarlenDynamicPersistentTileSchedulerILi128ELi80ELi128ELi128ELb1ELb1ELb0ELb1ELb0ELb1EEEEEEEEEvNT_6ParamsE,(.L_x_14 - _ZN7cutlass13device_kernelIN5flash19enable_sm80_to_sm89INS1_16FlashAttnFwdSm80INS1_25CollectiveMainloopFwdSm80ILi4ELi1ELb0EN4cute5tupleIJNS5_1CILi128EEENS7_ILi80EEENS7_ILi64EEEEEELi64ENS_6half_tEfNS_4arch4Sm80ELb0ELb1ELb0ELb1ELb1ELb1ELb1ELb1EEENS1_21CollectiveEpilogueFwdINS6_IJS8_SA_S9_EEENS6_IJNS7_ILi1EEESI_SI_EEESC_SE_Li128ELb1ELb1ELb1ELb0EEENS1_36VarlenDynamicPersistentTileSchedulerILi128ELi80ELi128ELi128ELb1ELb1ELb0ELb1ELb0ELb1EEEEEEEEEvNT_6ParamsE)
        .other          _ZN7cutlass13device_kernelIN5flash19enable_sm80_to_sm89INS1_16FlashAttnFwdSm80INS1_25CollectiveMainloopFwdSm80ILi4ELi1ELb0EN4cute5tupleIJNS5_1CILi128EEENS7_ILi80EEENS7_ILi64EEEEEELi64ENS_6half_tEfNS_4arch4Sm80ELb0ELb1ELb0ELb1ELb1ELb1ELb1ELb1EEENS1_21CollectiveEpilogueFwdINS6_IJS8_SA_S9_EEENS6_IJNS7_ILi1EEESI_SI_EEESC_SE_Li128ELb1ELb1ELb1ELb0EEENS1_36VarlenDynamicPersistentTileSchedulerILi128ELi80ELi128ELi128ELb1ELb1ELb0ELb1ELb0ELb1EEEEEEEEEvNT_6ParamsE,@"STO_CUDA_ENTRY STV_DEFAULT"
_ZN7cutlass13device_kernelIN5flash19enable_sm80_to_sm89INS1_16FlashAttnFwdSm80INS1_25CollectiveMainloopFwdSm80ILi4ELi1ELb0EN4cute5tupleIJNS5_1CILi128EEENS7_ILi80EEENS7_ILi64EEEEEELi64ENS_6half_tEfNS_4arch4Sm80ELb0ELb1ELb0ELb1ELb1ELb1ELb1ELb1EEENS1_21CollectiveEpilogueFwdINS6_IJS8_SA_S9_EEENS6_IJNS7_ILi1EEESI_SI_EEESC_SE_Li128ELb1ELb1ELb1ELb0EEENS1_36VarlenDynamicPersistentTileSchedulerILi128ELi80ELi128ELi128ELb1ELb1ELb0ELb1ELb0ELb1EEEEEEEEEvNT_6ParamsE:
[----:B------:R-:W-:Y:S01]  /*0000*/  LDC R1, c[0x0][0x37c] ;  /* 0x0000df00ff017b82 */ /* 0x000fe20000000800 */
[----:B------:R-:W-:Y:S05]  /*0010*/  EXIT ;  /* 0x000000000000794d */ /* 0x000fea0003800000 */
.L_x_5:
        /* <DEDUP_REMOVED lines=14> */
.L_x_14:


//--------------------- .text._ZN7cutlass13device_kernelIN5flash19enable_sm80_to_sm89INS1_16FlashAttnFwdSm80INS1_25CollectiveMainloopFwdSm80ILi4ELi1ELb0EN4cute5tupleIJNS5_1CILi128EEENS7_ILi112EEENS7_ILi64EEEEEELi64ENS_6half_tEfNS_4arch4Sm80ELb1ELb0ELb0ELb0ELb1ELb0ELb1ELb1EEENS1_21CollectiveEpilogueFwdINS6_IJS8_SA_S9_EEENS6_IJNS7_ILi1EEESI_SI_EEESC_SE_Li128ELb0ELb1ELb1ELb0EEENS1_30DynamicPersistentTileSchedulerILi128ELi128ELb1ELb1ELb0EEEEEEEEEvNT_6ParamsE --------------------------
	.section	.text._ZN7cutlass13device_kernelIN5flash19enable_sm80_to_sm89INS1_16FlashAttnFwdSm80INS1_25CollectiveMainloopFwdSm80ILi4ELi1ELb0EN4cute5tupleIJNS5_1CILi128EEENS7_ILi112EEENS7_ILi64EEEEEELi64ENS_6half_tEfNS_4arch4Sm80ELb1ELb0ELb0ELb0ELb1ELb0ELb1ELb1EEENS1_21CollectiveEpilogueFwdINS6_IJS8_SA_S9_EEENS6_IJNS7_ILi1EEESI_SI_EEESC_SE_Li128ELb0ELb1ELb1ELb0EEENS1_30DynamicPersistentTileSchedulerILi128ELi128ELb1ELb1ELb0EEEEEEEEEvNT_6ParamsE,"ax",@progbits
	.align	128
.text._ZN7cutlass13device_kernelIN5flash19enable_sm80_to_sm89INS1_16FlashAttnFwdSm80INS1_25CollectiveMainloopFwdSm80ILi4ELi1ELb0EN4cute5tupleIJNS5_1CILi128EEENS7_ILi112EEENS7_ILi64EEEEEELi64ENS_6half_tEfNS_4arch4Sm80ELb1ELb0ELb0ELb0ELb1ELb0ELb1ELb1EEENS1_21CollectiveEpilogueFwdINS6_IJS8_SA_S9_EEENS6_IJNS7_ILi1EEESI_SI_EEESC_SE_Li128ELb0ELb1ELb1ELb0EEENS1_30DynamicPersistentTileSchedulerILi128ELi128ELb1ELb1ELb0EEEEEEEEEvNT_6ParamsE:
        .type           _ZN7cutlass13device_kernelIN5flash19enable_sm80_to_sm89INS1_16FlashAttnFwdSm80INS1_25CollectiveMainloopFwdSm80ILi4ELi1ELb0EN4cute5tupleIJNS5_1CILi128EEENS7_ILi112EEENS7_ILi64EEEEEELi64ENS_6half_tEfNS_4arch4Sm80ELb1ELb0ELb0ELb0ELb1ELb0ELb1ELb1EEENS1_21CollectiveEpilogueFwdINS6_IJS8_SA_S9_EEENS6_IJNS7_ILi1EEESI_SI_EEESC_SE_Li128ELb0ELb1ELb1ELb0EEENS1_30DynamicPersistentTileSchedulerILi128ELi128ELb1ELb1ELb0EEEEEEEEEvNT_6ParamsE,@function
        .size           _ZN7cutlass13device_kernelIN5flash19enable_sm80_to_sm89INS1_16FlashAttnFwdSm80INS1_25CollectiveMainloopFwdSm80ILi4ELi1ELb0EN4cute5tupleIJNS5_1CILi128EEENS7_ILi112EEENS7_ILi64EEEEEELi64ENS_6half_tEfNS_4arch4Sm80ELb1ELb0ELb0ELb0ELb1ELb0ELb1ELb1EEENS1_21CollectiveEpilogueFwdINS6_IJS8_SA_S9_EEENS6_IJNS7_ILi1EEESI_SI_EEESC_SE_Li128ELb0ELb1ELb1ELb0EEENS1_30DynamicPersistentTileSchedulerILi128ELi128ELb1ELb1ELb0EEEEEEEEEvNT_6ParamsE,(.L_x_15 - _ZN7cutlass13device_kernelIN5flash19enable_sm80_to_sm89INS1_16FlashAttnFwdSm80INS1_25CollectiveMainloopFwdSm80ILi4ELi1ELb0EN4cute5tupleIJNS5_1CILi128EEENS7_ILi112EEENS7_ILi64EEEEEELi64ENS_6half_tEfNS_4arch4Sm80ELb1ELb0ELb0ELb0ELb1ELb0ELb1ELb1EEENS1_21CollectiveEpilogueFwdINS6_IJS8_SA_S9_EEENS6_IJNS7_ILi1EEESI_SI_EEESC_SE_Li128ELb0ELb1ELb1ELb0EEENS1_30DynamicPersistentTileSchedulerILi128ELi128ELb1ELb1ELb0EEEEEEEEEvNT_6ParamsE)
        .other          _ZN7cutlass13device_kernelIN5flash19enable_sm80_to_sm89INS1_16FlashAttnFwdSm80INS1_25CollectiveMainloopFwdSm80ILi4ELi1ELb0EN4cute5tupleIJNS5_1CILi128EEENS7_ILi112EEENS7_ILi64EEEEEELi64ENS_6half_tEfNS_4arch4Sm80ELb1ELb0ELb0ELb0ELb1ELb0ELb1ELb1EEENS1_21CollectiveEpilogueFwdINS6_IJS8_SA_S9_EEENS6_IJNS7_ILi1EEESI_SI_EEESC_SE_Li128ELb0ELb1ELb1ELb0EEENS1_30DynamicPersistentTileSchedulerILi128ELi128ELb1ELb1ELb0EEEEEEEEEvNT_6ParamsE,@"STO_CUDA_ENTRY STV_DEFAULT"
_ZN7cutlass13device_kernelIN5flash19enable_sm80_to_sm89INS1_16FlashAttnFwdSm80INS1_25CollectiveMainloopFwdSm80ILi4ELi1ELb0EN4cute5tupleIJNS5_1CILi128EEENS7_ILi112EEENS7_ILi64EEEEEELi64ENS_6half_tEfNS_4arch4Sm80ELb1ELb0ELb0ELb0ELb1ELb0ELb1ELb1EEENS1_21CollectiveEpilogueFwdINS6_IJS8_SA_S9_EEENS6_IJNS7_ILi1EEESI_SI_EEESC_SE_Li128ELb0ELb1ELb1ELb0EEENS1_30DynamicPersistentTileSchedulerILi128ELi128ELb1ELb1ELb0EEEEEEEEEvNT_6ParamsE:
[----:B------:R-:W-:Y:S01]  /*0000*/  LDC R1, c[0x0][0x37c] ;  /* 0x0000df00ff017b82 */ /* 0x000fe20000000800 */
[----:B------:R-:W-:Y:S05]  /*0010*/  EXIT ;  /* 0x000000000000794d */ /* 0x000fea0003800000 */
.L_x_6:
        /* <DEDUP_REMOVED lines=14> */
.L_x_15:


//--------------------- .text._ZN7cutlass13device_kernelIN5flash19enable_sm80_to_sm89INS1_16FlashAttnFwdSm80INS1_25CollectiveMainloopFwdSm80ILi4ELi1ELb0EN4cute5tupleIJNS5_1CILi128EEENS7_ILi80EEENS7_ILi64EEEEEELi64ENS_6half_tEfNS_4arch4Sm80ELb1ELb0ELb0ELb1ELb1ELb0ELb1ELb1EEENS1_21CollectiveEpilogueFwdINS6_IJS8_SA_S9_EEENS6_IJNS7_ILi1EEESI_SI_EEESC_SE_Li128ELb1ELb1ELb1ELb0EEENS1_36VarlenDynamicPersistentTileSchedulerILi128ELi80ELi128ELi128ELb1ELb1ELb0ELb1ELb1ELb1EEEEEEEEEvNT_6ParamsE --------------------------
	.section	.text._ZN7cutlass13device_kernelIN5flash19enable_sm80_to_sm89INS1_16FlashAttnFwdSm80INS1_25CollectiveMainloopFwdSm80ILi4ELi1ELb0EN4cute5tupleIJNS5_1CILi128EEENS7_ILi80EEENS7_ILi64EEEEEELi64ENS_6half_tEfNS_4arch4Sm80ELb1ELb0ELb0ELb1ELb1ELb0ELb1ELb1EEENS1_21CollectiveEpilogueFwdINS6_IJS8_SA_S9_EEENS6_IJNS7_ILi1EEESI_SI_EEESC_SE_Li128ELb1ELb1ELb1ELb0EEENS1_36VarlenDynamicPersistentTileSchedulerILi128ELi80ELi128ELi128ELb1ELb1ELb0ELb1ELb1ELb1EEEEEEEEEvNT_6ParamsE,"ax",@progbits
	.align	128
.text._ZN7cutlass13device_kernelIN5flash19enable_sm80_to_sm89INS1_16FlashAttnFwdSm80INS1_25CollectiveMainloopFwdSm80ILi4ELi1ELb0EN4cute5tupleIJNS5_1CILi128EEENS7_ILi80EEENS7_ILi64EEEEEELi64ENS_6half_tEfNS_4arch4Sm80ELb1ELb0ELb0ELb1ELb1ELb0ELb1ELb1EEENS1_21CollectiveEpilogueFwdINS6_IJS8_SA_S9_EEENS6_IJNS7_ILi1EEESI_SI_EEESC_SE_Li128ELb1ELb1ELb1ELb0EEENS1_36VarlenDynamicPersistentTileSchedulerILi128ELi80ELi128ELi128ELb1ELb1ELb0ELb1ELb1ELb1EEEEEEEEEvNT_6ParamsE:
        .type           _ZN7cutlass13device_kernelIN5flash19enable_sm80_to_sm89INS1_16FlashAttnFwdSm80INS1_25CollectiveMainloopFwdSm80ILi4ELi1ELb0EN4cute5tupleIJNS5_1CILi128EEENS7_ILi80EEENS7_ILi64EEEEEELi64ENS_6half_tEfNS_4arch4Sm80ELb1ELb0ELb0ELb1ELb1ELb0ELb1ELb1EEENS1_21CollectiveEpilogueFwdINS6_IJS8_SA_S9_EEENS6_IJNS7_ILi1EEESI_SI_EEESC_SE_Li128ELb1ELb1ELb1ELb0EEENS1_36VarlenDynamicPersistentTileSchedulerILi128ELi80ELi128ELi128ELb1ELb1ELb0ELb1ELb1ELb1EEEEEEEEEvNT_6ParamsE,@function
        .size           _ZN7cutlass13device_kernelIN5flash19enable_sm80_to_sm89INS1_16FlashAttnFwdSm80INS1_25CollectiveMainloopFwdSm80ILi4ELi1ELb0EN4cute5tupleIJNS5_1CILi128EEENS7_ILi80EEENS7_ILi64EEEEEELi64ENS_6half_tEfNS_4arch4Sm80ELb1ELb0ELb0ELb1ELb1ELb0ELb1ELb1EEENS1_21CollectiveEpilogueFwdINS6_IJS8_SA_S9_EEENS6_IJNS7_ILi1EEESI_SI_EEESC_SE_Li128ELb1ELb1ELb1ELb0EEENS1_36VarlenDynamicPersistentTileSchedulerILi128ELi80ELi128ELi128ELb1ELb1ELb0ELb1ELb1ELb1EEEEEEEEEvNT_6ParamsE,(.L_x_16 - _ZN7cutlass13device_kernelIN5flash19enable_sm80_to_sm89INS1_16FlashAttnFwdSm80INS1_25CollectiveMainloopFwdSm80ILi4ELi1ELb0EN4cute5tupleIJNS5_1CILi128EEENS7_ILi80EEENS7_ILi64EEEEEELi64ENS_6half_tEfNS_4arch4Sm80ELb1ELb0ELb0ELb1ELb1ELb0ELb1ELb1EEENS1_21CollectiveEpilogueFwdINS6_IJS8_SA_S9_EEENS6_IJNS7_ILi1EEESI_SI_EEESC_SE_Li128ELb1ELb1ELb1ELb0EEENS1_36VarlenDynamicPersistentTileSchedulerILi128ELi80ELi128ELi128ELb1ELb1ELb0ELb1ELb1ELb1EEEEEEEEEvNT_6ParamsE)
        .other          _ZN7cutlass13device_kernelIN5flash19enable_sm80_to_sm89INS1_16FlashAttnFwdSm80INS1_25CollectiveMainloopFwdSm80ILi4ELi1ELb0EN4cute5tupleIJNS5_1CILi128EEENS7_ILi80EEENS7_ILi64EEEEEELi64ENS_6half_tEfNS_4arch4Sm80ELb1ELb0ELb0ELb1ELb1ELb0ELb1ELb1EEENS1_21CollectiveEpilogueFwdINS6_IJS8_SA_S9_EEENS6_IJNS7_ILi1EEESI_SI_EEESC_SE_Li128ELb1ELb1ELb1ELb0EEENS1_36VarlenDynamicPersistentTileSchedulerILi128ELi80ELi128ELi128ELb1ELb1ELb0ELb1ELb1ELb1EEEEEEEEEvNT_6ParamsE,@"STO_CUDA_ENTRY STV_DEFAULT"
_ZN7cutlass13device_kernelIN5flash19enable_sm80_to_sm89INS1_16FlashAttnFwdSm80INS1_25CollectiveMainloopFwdSm80ILi4ELi1ELb0EN4cute5tupleIJNS5_1CILi128EEENS7_ILi80EEENS7_ILi64EEEEEELi64ENS_6half_tEfNS_4arch4Sm80ELb1ELb0ELb0ELb1ELb1ELb0ELb1ELb1EEENS1_21CollectiveEpilogueFwdINS6_IJS8_SA_S9_EEENS6_IJNS7_ILi1EEESI_SI_EEESC_SE_Li128ELb1ELb1ELb1ELb0EEENS1_36VarlenDynamicPersistentTileSchedulerILi128ELi80ELi128ELi128ELb1ELb1ELb0ELb1ELb1ELb1EEEEEEEEEvNT_6ParamsE:
[----:B------:R-:W-:Y:S01]  /*0000*/  LDC R1, c[0x0][0x37c] ;  /* 0x0000df00ff017b82 */ /* 0x000fe20000000800 */
[----:B------:R-:W-:Y:S05]  /*0010*/  EXIT ;  /* 0x000000000000794d */ /* 0x000fea0003800000 */
.L_x_7:
        /* <DEDUP_REMOVED lines=14> */
.L_x_16:


//--------------------- .text._ZN7cutlass13device_kernelIN5flash19enable_sm80_to_sm89INS1_16FlashAttnFwdSm80INS1_25CollectiveMainloopFwdSm80ILi4ELi1ELb0EN4cute5tupleIJNS5_1CILi128EEENS7_ILi80EEENS7_ILi64EEEEEELi64ENS_6half_tEfNS_4arch4Sm80ELb1ELb0ELb0ELb1ELb1ELb1ELb1ELb1EEENS1_21CollectiveEpilogueFwdINS6_IJS8_SA_S9_EEENS6_IJNS7_ILi1EEESI_SI_EEESC_SE_Li128ELb1ELb1ELb1ELb0EEENS1_36VarlenDynamicPersistentTileSchedulerILi128ELi80ELi128ELi128ELb1ELb1ELb0ELb1ELb1ELb1EEEEEEEEEvNT_6ParamsE --------------------------
	.section	.text._ZN7cutlass13device_kernelIN5flash19enable_sm80_to_sm89INS1_16FlashAttnFwdSm80INS1_25CollectiveMainloopFwdSm80ILi4ELi1ELb0EN4cute5tupleIJNS5_1CILi128EEENS7_ILi80EEENS7_ILi64EEEEEELi64ENS_6half_tEfNS_4arch4Sm80ELb1ELb0ELb0ELb1ELb1ELb1ELb1ELb1EEENS1_21CollectiveEpilogueFwdINS6_IJS8_SA_S9_EEENS6_IJNS7_ILi1EEESI_SI_EEESC_SE_Li128ELb1ELb1ELb1ELb0EEENS1_36VarlenDynamicPersistentTileSchedulerILi128ELi80ELi128ELi128ELb1ELb1ELb0ELb1ELb1ELb1EEEEEEEEEvNT_6ParamsE,"ax",@progbits
	.align	128
.text._ZN7cutlass13device_kernelIN5flash19enable_sm80_to_sm89INS1_16FlashAttnFwdSm80INS1_25CollectiveMainloopFwdSm80ILi4ELi1ELb0EN4cute5tupleIJNS5_1CILi128EEENS7_ILi80EEENS7_ILi64EEEEEELi64ENS_6half_tEfNS_4arch4Sm80ELb1ELb0ELb0ELb1ELb1ELb1ELb1ELb1EEENS1_21CollectiveEpilogueFwdINS6_IJS8_SA_S9_EEENS6_IJNS7_ILi1EEESI_SI_EEESC_SE_Li128ELb1ELb1ELb1ELb0EEENS1_36VarlenDynamicPersistentTileSchedulerILi128ELi80ELi128ELi128ELb1ELb1ELb0ELb1ELb1ELb1EEEEEEEEEvNT_6ParamsE:
        .type           _ZN7cutlass13device_kernelIN5flash19enable_sm80_to_sm89INS1_16FlashAttnFwdSm80INS1_25CollectiveMainloopFwdSm80ILi4ELi1ELb0EN4cute5tupleIJNS5_1CILi128EEENS7_ILi80EEENS7_ILi64EEEEEELi64ENS_6half_tEfNS_4arch4Sm80ELb1ELb0ELb0ELb1ELb1ELb1ELb1ELb1EEENS1_21CollectiveEpilogueFwdINS6_IJS8_SA_S9_EEENS6_IJNS7_ILi1EEESI_SI_EEESC_SE_Li128ELb1ELb1ELb1ELb0EEENS1_36VarlenDynamicPersistentTileSchedulerILi128ELi80ELi128ELi128ELb1ELb1ELb0ELb1ELb1ELb1EEEEEEEEEvNT_6ParamsE,@function
        .size           _ZN7cutlass13device_kernelIN5flash19enable_sm80_to_sm89INS1_16FlashAttnFwdSm80INS1_25CollectiveMainloopFwdSm80ILi4ELi1ELb0EN4cute5tupleIJNS5_1CILi128EEENS7_ILi80EEENS7_ILi64EEEEEELi64ENS_6half_tEfNS_4arch4Sm80ELb1ELb0ELb0ELb1ELb1ELb1ELb1ELb1EEENS1_21CollectiveEpilogueFwdINS6_IJS8_SA_S9_EEENS6_IJNS7_ILi1EEESI_SI_EEESC_SE_Li128ELb1ELb1ELb1ELb0EEENS1_36VarlenDynamicPersistentTileSchedulerILi128ELi80ELi128ELi128ELb1ELb1ELb0ELb1ELb1ELb1EEEEEEEEEvNT_6ParamsE,(.L_x_17 - _ZN7cutlass13device_kernelIN5flash19enable_sm80_to_sm89INS1_16FlashAttnFwdSm80INS1_25CollectiveMainloopFwdSm80ILi4ELi1ELb0EN4cute5tupleIJNS5_1CILi128EEENS7_ILi80EEENS7_ILi64EEEEEELi64ENS_6half_tEfNS_4arch4Sm80ELb1ELb0ELb0ELb1ELb1ELb1ELb1ELb1EEENS1_21CollectiveEpilogueFwdINS6_IJS8_SA_S9_EEENS6_IJNS7_ILi1EEESI_SI_EEESC_SE_Li128ELb1ELb1ELb1ELb0EEENS1_36VarlenDynamicPersistentTileSchedulerILi128ELi80ELi128ELi128ELb1ELb1ELb0ELb1ELb1ELb1EEEEEEEEEvNT_6ParamsE)
        .other          _ZN7cutlass13device_kernelIN5flash19enable_sm80_to_sm89INS1_16FlashAttnFwdSm80INS1_25CollectiveMainloopFwdSm80ILi4ELi1ELb0EN4cute5tupleIJNS5_1CILi128EEENS7_ILi80EEENS7_ILi64EEEEEELi64ENS_6half_tEfNS_4arch4Sm80ELb1ELb0ELb0ELb1ELb1ELb1ELb1ELb1EEENS1_21CollectiveEpilogueFwdINS6_IJS8_SA_S9_EEENS6_IJNS7_ILi1EEESI_SI_EEESC_SE_Li128ELb1ELb1ELb1ELb0EEENS1_36VarlenDynamicPersistentTileSchedulerILi128ELi80ELi128ELi128ELb1ELb1ELb0ELb1ELb1ELb1EEEEEEEEEvNT_6ParamsE,@"STO_CUDA_ENTRY STV_DEFAULT"
_ZN7cutlass13device_kernelIN5flash19enable_sm80_to_sm89INS1_16FlashAttnFwdSm80INS1_25CollectiveMainloopFwdSm80ILi4ELi1ELb0EN4cute5tupleIJNS5_1CILi128EEENS7_ILi80EEENS7_ILi64EEEEEELi64ENS_6half_tEfNS_4arch4Sm80ELb1ELb0ELb0ELb1ELb1ELb1ELb1ELb1EEENS1_21CollectiveEpilogueFwdINS6_IJS8_SA_S9_EEENS6_IJNS7_ILi1EEESI_SI_EEESC_SE_Li128ELb1ELb1ELb1ELb0EEENS1_36VarlenDynamicPersistentTileSchedulerILi128ELi80ELi128ELi128ELb1ELb1ELb0ELb1ELb1ELb1EEEEEEEEEvNT_6ParamsE:
[----:B------:R-:W-:Y:S01]  /*0000*/  LDC R1, c[0x0][0x37c] ;  /* 0x0000df00ff017b82 */ /* 0x000fe20000000800 */
[----:B------:R-:W-:Y:S05]  /*0010*/  EXIT ;  /* 0x000000000000794d */ /* 0x000fea0003800000 */
.L_x_8:
        /* <DEDUP_REMOVED lines=14> */
.L_x_17:


//--------------------- .nv.shared.reserved.0     --------------------------
	.section	.nv.shared.reserved.0,"aw",@nobits
	.weak		__nv_reservedSMEM_offset_0_alias
	.size		__nv_reservedSMEM_offset_0_alias, 0, 64
	.other		__nv_reservedSMEM_offset_0_alias,@"STO_CUDA_RESERVED_SHARED STV_DEFAULT"
__nv_reservedSMEM_offset_0_alias:
	.zero		0
	.zero		64


//--------------------- .nv.global                --------------------------
	.section	.nv.global,"aw",@nobits
.nv.global:
	.type		_ZN77_INTERNAL_46159d13_41_flash_fwd_hdim64_fp16_paged_split_sm80_cu_21e1f8cb_33974cute1_E,@object
	.size		_ZN77_INTERNAL_46159d13_41_flash_fwd_hdim64_fp16_paged_split_sm80_cu_21e1f8cb_33974cute1_E,(_ZN77_INTERNAL_46159d13_41_flash_fwd_hdim64_fp16_paged_split_sm80_cu_21e1f8cb_33974cuda3std3__45__cpo6cbeginE - _ZN77_INTERNAL_46159d13_41_flash_fwd_hdim64_fp16_paged_split_sm80_cu_21e1f8cb_33974cute1_E)
_ZN77_INTERNAL_46159d13_41_flash_fwd_hdim64_fp16_paged_split_sm80_cu_21e1f8cb_33974cute1_E:
	.zero		1
	.type		_ZN77_INTERNAL_46159d13_41_flash_fwd_hdim64_fp16_paged_split_sm80_cu_21e1f8cb_33974cuda3std3__45__cpo6cbeginE,@object
	.size		_ZN77_INTERNAL_46159d13_41_flash_fwd_hdim64_fp16_paged_split_sm80_cu_21e1f8cb_33974cuda3std3__45__cpo6cbeginE,(_ZN77_INTERNAL_46159d13_41_flash_fwd_hdim64_fp16_paged_split_sm80_cu_21e1f8cb_33974cuda3std3__48in_placeE - _ZN77_INTERNAL_46159d13_41_flash_fwd_hdim64_fp16_paged_split_sm80_cu_21e1f8cb_33974cuda3std3__45__cpo6cbeginE)
_ZN77_INTERNAL_46159d13_41_flash_fwd_hdim64_fp16_paged_split_sm80_cu_21e1f8cb_33974cuda3std3__45__cpo6cbeginE:
	.zero		1
	.type		_ZN77_INTERNAL_46159d13_41_flash_fwd_hdim64_fp16_paged_split_sm80_cu_21e1f8cb_33974cuda3std3__48in_placeE,@object
	.size		_ZN77_INTERNAL_46159d13_41_flash_fwd_hdim64_fp16_paged_split_sm80_cu_21e1f8cb_33974cuda3std3__48in_placeE,(_ZN77_INTERNAL_46159d13_41_flash_fwd_hdim64_fp16_paged_split_sm80_cu_21e1f8cb_33974cuda3std6ranges3__45__cpo9iter_moveE - _ZN77_INTERNAL_46159d13_41_flash_fwd_hdim64_fp16_paged_split_sm80_cu_21e1f8cb_33974cuda3std3__48in_placeE)
_ZN77_INTERNAL_46159d13_41_flash_fwd_hdim64_fp16_paged_split_sm80_cu_21e1f8cb_33974cuda3std3__48in_placeE:
	.zero		1
	.type		_ZN77_INTERNAL_46159d13_41_flash_fwd_hdim64_fp16_paged_split_sm80_cu_21e1f8cb_33974cuda3std6ranges3__45__cpo9iter_moveE,@object
	.size		_ZN77_INTERNAL_46159d13_41_flash_fwd_hdim64_fp16_paged_split_sm80_cu_21e1f8cb_33974cuda3std6ranges3__45__cpo9iter_moveE,(_ZN77_INTERNAL_46159d13_41_flash_fwd_hdim64_fp16_paged_split_sm80_cu_21e1f8cb_33974cuda3std3__45__cpo5beginE - _ZN77_INTERNAL_46159d13_41_flash_fwd_hdim64_fp16_paged_split_sm80_cu_21e1f8cb_33974cuda3std6ranges3__45__cpo9iter_moveE)
_ZN77_INTERNAL_46159d13_41_flash_fwd_hdim64_fp16_paged_split_sm80_cu_21e1f8cb_33974cuda3std6ranges3__45__cpo9iter_moveE:
	.zero		1
	.type		_ZN77_INTERNAL_46159d13_41_flash_fwd_hdim64_fp16_paged_split_sm80_cu_21e1f8cb_33974cuda3std3__45__cpo5beginE,@object
	.size		_ZN77_INTERNAL_46159d13_41_flash_fwd_hdim64_fp16_paged_split_sm80_cu_21e1f8cb_33974cuda3std3__45__cpo5beginE,(_ZN77_INTERNAL_46159d13_41_flash_fwd_hdim64_fp16_paged_split_sm80_cu_21e1f8cb_33974cuda3std3__479_GLOBAL__N__46159d13_41_flash_fwd_hdim64_fp16_paged_split_sm80_cu_21e1f8cb_33976ignoreE - _ZN77_INTERNAL_46159d13_41_flash_fwd_hdim64_fp16_paged_split_sm80_cu_21e1f8cb_33974cuda3std3__45__cpo5beginE)
_ZN77_INTERNAL_46159d13_41_flash_fwd_hdim64_fp16_paged_split_sm80_cu_21e1f8cb_33974cuda3std3__45__cpo5beginE:
	.zero		1
	.type		_ZN77_INTERNAL_46159d13_41_flash_fwd_hdim64_fp16_paged_split_sm80_cu_21e1f8cb_33974cuda3std3__479_GLOBAL__N__46159d13_41_flash_fwd_hdim64_fp16_paged_split_sm80_cu_21e1f8cb_33976ignoreE,@object
	.size		_ZN77_INTERNAL_46159d13_41_flash_fwd_hdim64_fp16_paged_split_sm80_cu_21e1f8cb_33974cuda3std3__479_GLOBAL__N__46159d13_41_flash_fwd_hdim64_fp16_paged_split_sm80_cu_21e1f8cb_33976ignoreE,(_ZN77_INTERNAL_46159d13_41_flash_fwd_hdim64_fp16_paged_split_sm80_cu_21e1f8cb_33974cute7productE - _ZN77_INTERNAL_46159d13_41_flash_fwd_hdim64_fp16_paged_split_sm80_cu_21e1f8cb_33974cuda3std3__479_GLOBAL__N__46159d13_41_flash_fwd_hdim64_fp16_paged_split_sm80_cu_21e1f8cb_33976ignoreE)
_ZN77_INTERNAL_46159d13_41_flash_fwd_hdim64_fp16_paged_split_sm80_cu_21e1f8cb_33974cuda3std3__479_GLOBAL__N__46159d13_41_flash_fwd_hdim64_fp16_paged_split_sm80_cu_21e1f8cb_33976ignoreE:
	.zero		1
	.type		_ZN77_INTERNAL_46159d13_41_flash_fwd_hdim64_fp16_paged_split_sm80_cu_21e1f8cb_33974cute7productE,@object
	.size		_ZN77_INTERNAL_46159d13_41_flash_fwd_hdim64_fp16_paged_split_sm80_cu_21e1f8cb_33974cute7productE,(_ZN77_INTERNAL_46159d13_41_flash_fwd_hdim64_fp16_paged_split_sm80_cu_21e1f8cb_33974cuda3std3__45__cpo3endE - _ZN77_INTERNAL_46159d13_41_flash_fwd_hdim64_fp16_paged_split_sm80_cu_21e1f8cb_33974cute7productE)
_ZN77_INTERNAL_46159d13_41_flash_fwd_hdim64_fp16_paged_split_sm80_cu_21e1f8cb_33974cute7productE:
	.zero		1
	.type		_ZN77_INTERNAL_46159d13_41_flash_fwd_hdim64_fp16_paged_split_sm80_cu_21e1f8cb_33974cuda3std3__45__cpo3endE,@object
	.size		_ZN77_INTERNAL_46159d13_41_flash_fwd_hdim64_fp16_paged_split_sm80_cu_21e1f8cb_33974cuda3std3__45__cpo3endE,(_ZN77_INTERNAL_46159d13_41_flash_fwd_hdim64_fp16_paged_split_sm80_cu_21e1f8cb_33974cuda3std3__419piecewise_constructE - _ZN77_INTERNAL_46159d13_41_flash_fwd_hdim64_fp16_paged_split_sm80_cu_21e1f8cb_33974cuda3std3__45__cpo3endE)
_ZN77_INTERNAL_46159d13_41_flash_fwd_hdim64_fp16_paged_split_sm80_cu_21e1f8cb_33974cuda3std3__45__cpo3endE:
	.zero		1
	.type		_ZN77_INTERNAL_46159d13_41_flash_fwd_hdim64_fp16_paged_split_sm80_cu_21e1f8cb_33974cuda3std3__419piecewise_constructE,@object
	.size		_ZN77_INTERNAL_46159d13_41_flash_fwd_hdim64_fp16_paged_split_sm80_cu_21e1f8cb_33974cuda3std3__419piecewise_constructE,(_ZN77_INTERNAL_46159d13_41_flash_fwd_hdim64_fp16_paged_split_sm80_cu_21e1f8cb_33974cuda3std3__45__cpo4cendE - _ZN77_INTERNAL_46159d13_41_flash_fwd_hdim64_fp16_paged_split_sm80_cu_21e1f8cb_33974cuda3std3__419piecewise_constructE)
_ZN77_INTERNAL_46159d13_41_flash_fwd_hdim64_fp16_paged_split_sm80_cu_21e1f8cb_33974cuda3std3__419piecewise_constructE:
	.zero		1
	.type		_ZN77_INTERNAL_46159d13_41_flash_fwd_hdim64_fp16_paged_split_sm80_cu_21e1f8cb_33974cuda3std3__45__cpo4cendE,@object
	.size		_ZN77_INTERNAL_46159d13_41_flash_fwd_hdim64_fp16_paged_split_sm80_cu_21e1f8cb_33974cuda3std3__45__cpo4cendE,(_ZN77_INTERNAL_46159d13_41_flash_fwd_hdim64_fp16_paged_split_sm80_cu_21e1f8cb_33974cuda3std6ranges3__45__cpo4swapE - _ZN77_INTERNAL_46159d13_41_flash_fwd_hdim64_fp16_paged_split_sm80_cu_21e1f8cb_33974cuda3std3__45__cpo4cendE)
_ZN77_INTERNAL_46159d13_41_flash_fwd_hdim64_fp16_paged_split_sm80_cu_21e1f8cb_33974cuda3std3__45__cpo4cendE:
	.zero		1
	.type		_ZN77_INTERNAL_46159d13_41_flash_fwd_hdim64_fp16_paged_split_sm80_cu_21e1f8cb_33974cuda3std6ranges3__45__cpo4swapE,@object
	.size		_ZN77_INTERNAL_46159d13_41_flash_fwd_hdim64_fp16_paged_split_sm80_cu_21e1f8cb_33974cuda3std6ranges3__45__cpo4swapE,(.L_7 - _ZN77_INTERNAL_46159d13_41_flash_fwd_hdim64_fp16_paged_split_sm80_cu_21e1f8cb_33974cuda3std6ranges3__45__cpo4swapE)
_ZN77_INTERNAL_46159d13_41_flash_fwd_hdim64_fp16_paged_split_sm80_cu_21e1f8cb_33974cuda3std6ranges3__45__cpo4swapE:
	.zero		1
.L_7:


//--------------------- .nv.constant0._ZN7cutlass13device_kernelIN5flash19enable_sm80_to_sm89INS1_16FlashAttnFwdSm80INS1_25CollectiveMainloopFwdSm80ILi4ELi1ELb0EN4cute5tupleIJNS5_1CILi128EEENS7_ILi112EEENS7_ILi64EEEEEELi64ENS_6half_tEfNS_4arch4Sm80ELb0ELb0ELb0ELb0ELb1ELb0ELb1ELb1EEENS1_21CollectiveEpilogueFwdINS6_IJS8_SA_S9_EEENS6_IJNS7_ILi1EEESI_SI_EEESC_SE_Li128ELb0ELb1ELb1ELb0EEENS1_19SingleTileSchedulerILb0ELb1ELb1ELi128EEEEEEEEEvNT_6ParamsE --------------------------
	.section	.nv.constant0._ZN7cutlass13device_kernelIN5flash19enable_sm80_to_sm89INS1_16FlashAttnFwdSm80INS1_25CollectiveMainloopFwdSm80ILi4ELi1ELb0EN4cute5tupleIJNS5_1CILi128EEENS7_ILi112EEENS7_ILi64EEEEEELi64ENS_6half_tEfNS_4arch4Sm80ELb0ELb0ELb0ELb0ELb1ELb0ELb1ELb1EEENS1_21CollectiveEpilogueFwdINS6_IJS8_SA_S9_EEENS6_IJNS7_ILi1EEESI_SI_EEESC_SE_Li128ELb0ELb1ELb1ELb0EEENS1_19SingleTileSchedulerILb0ELb1ELb1ELi128EEEEEEEEEvNT_6ParamsE,"a",@progbits
	.sectionflags	@""
	.align	4
.nv.constant0._ZN7cutlass13device_kernelIN5flash19enable_sm80_to_sm89INS1_16FlashAttnFwdSm80INS1_25CollectiveMainloopFwdSm80ILi4ELi1ELb0EN4cute5tupleIJNS5_1CILi128EEENS7_ILi112EEENS7_ILi64EEEEEELi64ENS_6half_tEfNS_4arch4Sm80ELb0ELb0ELb0ELb0ELb1ELb0ELb1ELb1EEENS1_21CollectiveEpilogueFwdINS6_IJS8_SA_S9_EEENS6_IJNS7_ILi1EEESI_SI_EEESC_SE_Li128ELb0ELb1ELb1ELb0EEENS1_19SingleTileSchedulerILb0ELb1ELb1ELi128EEEEEEEEEvNT_6ParamsE:
	.zero		1944


//--------------------- .nv.constant0._ZN7cutlass13device_kernelIN5flash19enable_sm80_to_sm89INS1_16FlashAttnFwdSm80INS1_25CollectiveMainloopFwdSm80ILi4ELi1ELb0EN4cute5tupleIJNS5_1CILi128EEENS7_ILi80EEENS7_ILi64EEEEEELi64ENS_6half_tEfNS_4arch4Sm80ELb0ELb0ELb0ELb1ELb1ELb0ELb1ELb1EEENS1_21CollectiveEpilogueFwdINS6_IJS8_SA_S9_EEENS6_IJNS7_ILi1EEESI_SI_EEESC_SE_Li128ELb1ELb1ELb1ELb0EEENS1_36VarlenDynamicPersistentTileSchedulerILi128ELi80ELi128ELi128ELb1ELb1ELb0ELb0ELb1ELb1EEEEEEEEEvNT_6ParamsE --------------------------
	.section	.nv.constant0._ZN7cutlass13device_kernelIN5flash19enable_sm80_to_sm89INS1_16FlashAttnFwdSm80INS1_25CollectiveMainloopFwdSm80ILi4ELi1ELb0EN4cute5tupleIJNS5_1CILi128EEENS7_ILi80EEENS7_ILi64EEEEEELi64ENS_6half_tEfNS_4arch4Sm80ELb0ELb0ELb0ELb1ELb1ELb0ELb1ELb1EEENS1_21CollectiveEpilogueFwdINS6_IJS8_SA_S9_EEENS6_IJNS7_ILi1EEESI_SI_EEESC_SE_Li128ELb1ELb1ELb1ELb0EEENS1_36VarlenDynamicPersistentTileSchedulerILi128ELi80ELi128ELi128ELb1ELb1ELb0ELb0ELb1ELb1EEEEEEEEEvNT_6ParamsE,"a",@progbits
	.sectionflags	@""
	.align	4
.nv.constant0._ZN7cutlass13device_kernelIN5flash19enable_sm80_to_sm89INS1_16FlashAttnFwdSm80INS1_25CollectiveMainloopFwdSm80ILi4ELi1ELb0EN4cute5tupleIJNS5_1CILi128EEENS7_ILi80EEENS7_ILi64EEEEEELi64ENS_6half_tEfNS_4arch4Sm80ELb0ELb0ELb0ELb1ELb1ELb0ELb1ELb1EEENS1_21CollectiveEpilogueFwdINS6_IJS8_SA_S9_EEENS6_IJNS7_ILi1EEESI_SI_EEESC_SE_Li128ELb1ELb1ELb1ELb0EEENS1_36VarlenDynamicPersistentTileSchedulerILi128ELi80ELi128ELi128ELb1ELb1ELb0ELb0ELb1ELb1EEEEEEEEEvNT_6ParamsE:
	.zero		1976


//--------------------- .nv.constant0._ZN7cutlass13device_kernelIN5flash19enable_sm80_to_sm89INS1_16FlashAttnFwdSm80INS1_25CollectiveMainloopFwdSm80ILi4ELi1ELb0EN4cute5tupleIJNS5_1CILi128EEENS7_ILi80EEENS7_ILi64EEEEEELi64ENS_6half_tEfNS_4arch4Sm80ELb0ELb0ELb0ELb1ELb1ELb1ELb1ELb1EEENS1_21CollectiveEpilogueFwdINS6_IJS8_SA_S9_EEENS6_IJNS7_ILi1EEESI_SI_EEESC_SE_Li128ELb1ELb1ELb1ELb0EEENS1_36VarlenDynamicPersistentTileSchedulerILi128ELi80ELi128ELi128ELb1ELb1ELb0ELb0ELb1ELb1EEEEEEEEEvNT_6ParamsE --------------------------
	.section	.nv.constant0._ZN7cutlass13device_kernelIN5flash19enable_sm80_to_sm89INS1_16FlashAttnFwdSm80INS1_25CollectiveMainloopFwdSm80ILi4ELi1ELb0EN4cute5tupleIJNS5_1CILi128EEENS7_ILi80EEENS7_ILi64EEEEEELi64ENS_6half_tEfNS_4arch4Sm80ELb0ELb0ELb0ELb1ELb1ELb1ELb1ELb1EEENS1_21CollectiveEpilogueFwdINS6_IJS8_SA_S9_EEENS6_IJNS7_ILi1EEESI_SI_EEESC_SE_Li128ELb1ELb1ELb1ELb0EEENS1_36VarlenDynamicPersistentTileSchedulerILi128ELi80ELi128ELi128ELb1ELb1ELb0ELb0ELb1ELb1EEEEEEEEEvNT_6ParamsE,"a",@progbits
	.sectionflags	@""
	.align	4
.nv.constant0._ZN7cutlass13device_kernelIN5flash19enable_sm80_to_sm89INS1_16FlashAttnFwdSm80INS1_25CollectiveMainloopFwdSm80ILi4ELi1ELb0EN4cute5tupleIJNS5_1CILi128EEENS7_ILi80EEENS7_ILi64EEEEEELi64ENS_6half_tEfNS_4arch4Sm80ELb0ELb0ELb0ELb1ELb1ELb1ELb1ELb1EEENS1_21CollectiveEpilogueFwdINS6_IJS8_SA_S9_EEENS6_IJNS7_ILi1EEESI_SI_EEESC_SE_Li128ELb1ELb1ELb1ELb0EEENS1_36VarlenDynamicPersistentTileSchedulerILi128ELi80ELi128ELi128ELb1ELb1ELb0ELb0ELb1ELb1EEEEEEEEEvNT_6ParamsE:
	.zero		1976


//--------------------- .nv.constant0._ZN7cutlass13device_kernelIN5flash19enable_sm80_to_sm89INS1_16FlashAttnFwdSm80INS1_25CollectiveMainloopFwdSm80ILi4ELi1ELb0EN4cute5tupleIJNS5_1CILi128EEENS7_ILi96EEENS7_ILi64EEEEEELi64ENS_6half_tEfNS_4arch4Sm80ELb0ELb1ELb0ELb0ELb1ELb0ELb1ELb1EEENS1_21CollectiveEpilogueFwdINS6_IJS8_SA_S9_EEENS6_IJNS7_ILi1EEESI_SI_EEESC_SE_Li128ELb0ELb1ELb1ELb0EEENS1_19SingleTileSchedulerILb0ELb1ELb1ELi128EEEEEEEEEvNT_6ParamsE --------------------------
	.section	.nv.constant0._ZN7cutlass13device_kernelIN5flash19enable_sm80_to_sm89INS1_16FlashAttnFwdSm80INS1_25CollectiveMainloopFwdSm80ILi4ELi1ELb0EN4cute5tupleIJNS5_1CILi128EEENS7_ILi96EEENS7_ILi64EEEEEELi64ENS_6half_tEfNS_4arch4Sm80ELb0ELb1ELb0ELb0ELb1ELb0ELb1ELb1EEENS1_21CollectiveEpilogueFwdINS6_IJS8_SA_S9_EEENS6_IJNS7_ILi1EEESI_SI_EEESC_SE_Li128ELb0ELb1ELb1ELb0EEENS1_19SingleTileSchedulerILb0ELb1ELb1ELi128EEEEEEEEEvNT_6ParamsE,"a",@progbits
	.sectionflags	@""
	.align	4
.nv.constant0._ZN7cutlass13device_kernelIN5flash19enable_sm80_to_sm89INS1_16FlashAttnFwdSm80INS1_25CollectiveMainloopFwdSm80ILi4ELi1ELb0EN4cute5tupleIJNS5_1CILi128EEENS7_ILi96EEENS7_ILi64EEEEEELi64ENS_6half_tEfNS_4arch4Sm80ELb0ELb1ELb0ELb0ELb1ELb0ELb1ELb1EEENS1_21CollectiveEpilogueFwdINS6_IJS8_SA_S9_EEENS6_IJNS7_ILi1EEESI_SI_EEESC_SE_Li128ELb0ELb1ELb1ELb0EEENS1_19SingleTileSchedulerILb0ELb1ELb1ELi128EEEEEEEEEvNT_6ParamsE:
	.zero		1944


//--------------------- .nv.constant0._ZN7cutlass13device_kernelIN5flash19enable_sm80_to_sm89INS1_16FlashAttnFwdSm80INS1_25CollectiveMainloopFwdSm80ILi4ELi1ELb0EN4cute5tupleIJNS5_1CILi128EEENS7_ILi80EEENS7_ILi64EEEEEELi64ENS_6half_tEfNS_4arch4Sm80ELb0ELb1ELb0ELb1ELb1ELb0ELb1ELb1EEENS1_21CollectiveEpilogueFwdINS6_IJS8_SA_S9_EEENS6_IJNS7_ILi1EEESI_SI_EEESC_SE_Li128ELb1ELb1ELb1ELb0EEENS1_36VarlenDynamicPersistentTileSchedulerILi128ELi80ELi128ELi128ELb1ELb1ELb0ELb1ELb0ELb1EEEEEEEEEvNT_6ParamsE --------------------------
	.section	.nv.constant0._ZN7cutlass13device_kernelIN5flash19enable_sm80_to_sm89INS1_16FlashAttnFwdSm80INS1_25CollectiveMainloopFwdSm80ILi4ELi1ELb0EN4cute5tupleIJNS5_1CILi128EEENS7_ILi80EEENS7_ILi64EEEEEELi64ENS_6half_tEfNS_4arch4Sm80ELb0ELb1ELb0ELb1ELb1ELb0ELb1ELb1EEENS1_21CollectiveEpilogueFwdINS6_IJS8_SA_S9_EEENS6_IJNS7_ILi1EEESI_SI_EEESC_SE_Li128ELb1ELb1ELb1ELb0EEENS1_36VarlenDynamicPersistentTileSchedulerILi128ELi80ELi128ELi128ELb1ELb1ELb0ELb1ELb0ELb1EEEEEEEEEvNT_6ParamsE,"a",@progbits
	.sectionflags	@""
	.align	4
.nv.constant0._ZN7cutlass13device_kernelIN5flash19enable_sm80_to_sm89INS1_16FlashAttnFwdSm80INS1_25CollectiveMainloopFwdSm80ILi4ELi1ELb0EN4cute5tupleIJNS5_1CILi128EEENS7_ILi80EEENS7_ILi64EEEEEELi64ENS_6half_tEfNS_4arch4Sm80ELb0ELb1ELb0ELb1ELb1ELb0ELb1ELb1EEENS1_21CollectiveEpilogueFwdINS6_IJS8_SA_S9_EEENS6_IJNS7_ILi1EEESI_SI_EEESC_SE_Li128ELb1ELb1ELb1ELb0EEENS1_36VarlenDynamicPersistentTileSchedulerILi128ELi80ELi128ELi128ELb1ELb1ELb0ELb1ELb0ELb1EEEEEEEEEvNT_6ParamsE:
	.zero		1976


//--------------------- .nv.constant0._ZN7cutlass13device_kernelIN5flash19enable_sm80_to_sm89INS1_16FlashAttnFwdSm80INS1_25CollectiveMainloopFwdSm80ILi4ELi1ELb0EN4cute5tupleIJNS5_1CILi128EEENS7_ILi80EEENS7_ILi64EEEEEELi64ENS_6half_tEfNS_4arch4Sm80ELb0ELb1ELb0ELb1ELb1ELb1ELb1ELb1EEENS1_21CollectiveEpilogueFwdINS6_IJS8_SA_S9_EEENS6_IJNS7_ILi1EEESI_SI_EEESC_SE_Li128ELb1ELb1ELb1ELb0EEENS1_36VarlenDynamicPersistentTileSchedulerILi128ELi80ELi128ELi128ELb1ELb1ELb0ELb1ELb0ELb1EEEEEEEEEvNT_6ParamsE --------------------------
	.section	.nv.constant0._ZN7cutlass13device_kernelIN5flash19enable_sm80_to_sm89INS1_16FlashAttnFwdSm80INS1_25CollectiveMainloopFwdSm80ILi4ELi1ELb0EN4cute5tupleIJNS5_1CILi128EEENS7_ILi80EEENS7_ILi64EEEEEELi64ENS_6half_tEfNS_4arch4Sm80ELb0ELb1ELb0ELb1ELb1ELb1ELb1ELb1EEENS1_21CollectiveEpilogueFwdINS6_IJS8_SA_S9_EEENS6_IJNS7_ILi1EEESI_SI_EEESC_SE_Li128ELb1ELb1ELb1ELb0EEENS1_36VarlenDynamicPersistentTileSchedulerILi128ELi80ELi128ELi128ELb1ELb1ELb0ELb1ELb0ELb1EEEEEEEEEvNT_6ParamsE,"a",@progbits
	.sectionflags	@""
	.align	4
.nv.constant0._ZN7cutlass13device_kernelIN5flash19enable_sm80_to_sm89INS1_16FlashAttnFwdSm80INS1_25CollectiveMainloopFwdSm80ILi4ELi1ELb0EN4cute5tupleIJNS5_1CILi128EEENS7_ILi80EEENS7_ILi64EEEEEELi64ENS_6half_tEfNS_4arch4Sm80ELb0ELb1ELb0ELb1ELb1ELb1ELb1ELb1EEENS1_21CollectiveEpilogueFwdINS6_IJS8_SA_S9_EEENS6_IJNS7_ILi1EEESI_SI_EEESC_SE_Li128ELb1ELb1ELb1ELb0EEENS1_36VarlenDynamicPersistentTileSchedulerILi128ELi80ELi128ELi128ELb1ELb1ELb0ELb1ELb0ELb1EEEEEEEEEvNT_6ParamsE:
	.zero		1976


//--------------------- .nv.constant0._ZN7cutlass13device_kernelIN5flash19enable_sm80_to_sm89INS1_16FlashAttnFwdSm80INS1_25CollectiveMainloopFwdSm80ILi4ELi1ELb0EN4cute5tupleIJNS5_1CILi128EEENS7_ILi112EEENS7_ILi64EEEEEELi64ENS_6half_tEfNS_4arch4Sm80ELb1ELb0ELb0ELb0ELb1ELb0ELb1ELb1EEENS1_21CollectiveEpilogueFwdINS6_IJS8_SA_S9_EEENS6_IJNS7_ILi1EEESI_SI_EEESC_SE_Li128ELb0ELb1ELb1ELb0EEENS1_30DynamicPersistentTileSchedulerILi128ELi128ELb1ELb1ELb0EEEEEEEEEvNT_6ParamsE --------------------------
	.section	.nv.constant0._ZN7cutlass13device_kernelIN5flash19enable_sm80_to_sm89INS1_16FlashAttnFwdSm80INS1_25CollectiveMainloopFwdSm80ILi4ELi1ELb0EN4cute5tupleIJNS5_1CILi128EEENS7_ILi112EEENS7_ILi64EEEEEELi64ENS_6half_tEfNS_4arch4Sm80ELb1ELb0ELb0ELb0ELb1ELb0ELb1ELb1EEENS1_21CollectiveEpilogueFwdINS6_IJS8_SA_S9_EEENS6_IJNS7_ILi1EEESI_SI_EEESC_SE_Li128ELb0ELb1ELb1ELb0EEENS1_30DynamicPersistentTileSchedulerILi128ELi128ELb1ELb1ELb0EEEEEEEEEvNT_6ParamsE,"a",@progbits
	.sectionflags	@""
	.align	4
.nv.constant0._ZN7cutlass13device_kernelIN5flash19enable_sm80_to_sm89INS1_16FlashAttnFwdSm80INS1_25CollectiveMainloopFwdSm80ILi4ELi1ELb0EN4cute5tupleIJNS5_1CILi128EEENS7_ILi112EEENS7_ILi64EEEEEELi64ENS_6half_tEfNS_4arch4Sm80ELb1ELb0ELb0ELb0ELb1ELb0ELb1ELb1EEENS1_21CollectiveEpilogueFwdINS6_IJS8_SA_S9_EEENS6_IJNS7_ILi1EEESI_SI_EEESC_SE_Li128ELb0ELb1ELb1ELb0EEENS1_30DynamicPersistentTileSchedulerILi128ELi128ELb1ELb1ELb0EEEEEEEEEvNT_6ParamsE:
	.zero		1960


//--------------------- .nv.constant0._ZN7cutlass13device_kernelIN5flash19enable_sm80_to_sm89INS1_16FlashAttnFwdSm80INS1_25CollectiveMainloopFwdSm80ILi4ELi1ELb0EN4cute5tupleIJNS5_1CILi128EEENS7_ILi80EEENS7_ILi64EEEEEELi64ENS_6half_tEfNS_4arch4Sm80ELb1ELb0ELb0ELb1ELb1ELb0ELb1ELb1EEENS1_21CollectiveEpilogueFwdINS6_IJS8_SA_S9_EEENS6_IJNS7_ILi1EEESI_SI_EEESC_SE_Li128ELb1ELb1ELb1ELb0EEENS1_36VarlenDynamicPersistentTileSchedulerILi128ELi80ELi128ELi128ELb1ELb1ELb0ELb1ELb1ELb1EEEEEEEEEvNT_6ParamsE --------------------------
	.section	.nv.constant0._ZN7cutlass13device_kernelIN5flash19enable_sm80_to_sm89INS1_16FlashAttnFwdSm80INS1_25CollectiveMainloopFwdSm80ILi4ELi1ELb0EN4cute5tupleIJNS5_1CILi128EEENS7_ILi80EEENS7_ILi64EEEEEELi64ENS_6half_tEfNS_4arch4Sm80ELb1ELb0ELb0ELb1ELb1ELb0ELb1ELb1EEENS1_21CollectiveEpilogueFwdINS6_IJS8_SA_S9_EEENS6_IJNS7_ILi1EEESI_SI_EEESC_SE_Li128ELb1ELb1ELb1ELb0EEENS1_36VarlenDynamicPersistentTileSchedulerILi128ELi80ELi128ELi128ELb1ELb1ELb0ELb1ELb1ELb1EEEEEEEEEvNT_6ParamsE,"a",@progbits
	.sectionflags	@""
	.align	4
.nv.constant0._ZN7cutlass13device_kernelIN5flash19enable_sm80_to_sm89INS1_16FlashAttnFwdSm80INS1_25CollectiveMainloopFwdSm80ILi4ELi1ELb0EN4cute5tupleIJNS5_1CILi128EEENS7_ILi80EEENS7_ILi64EEEEEELi64ENS_6half_tEfNS_4arch4Sm80ELb1ELb0ELb0ELb1ELb1ELb0ELb1ELb1EEENS1_21CollectiveEpilogueFwdINS6_IJS8_SA_S9_EEENS6_IJNS7_ILi1EEESI_SI_EEESC_SE_Li128ELb1ELb1ELb1ELb0EEENS1_36VarlenDynamicPersistentTileSchedulerILi128ELi80ELi128ELi128ELb1ELb1ELb0ELb1ELb1ELb1EEEEEEEEEvNT_6ParamsE:
	.zero		1976


//--------------------- .nv.constant0._ZN7cutlass13device_kernelIN5flash19enable_sm80_to_sm89INS1_16FlashAttnFwdSm80INS1_25CollectiveMainloopFwdSm80ILi4ELi1ELb0EN4cute5tupleIJNS5_1CILi128EEENS7_ILi80EEENS7_ILi64EEEEEELi64ENS_6half_tEfNS_4arch4Sm80ELb1ELb0ELb0ELb1ELb1ELb1ELb1ELb1EEENS1_21CollectiveEpilogueFwdINS6_IJS8_SA_S9_EEENS6_IJNS7_ILi1EEESI_SI_EEESC_SE_Li128ELb1ELb1ELb1ELb0EEENS1_36VarlenDynamicPersistentTileSchedulerILi128ELi80ELi128ELi128ELb1ELb1ELb0ELb1ELb1ELb1EEEEEEEEEvNT_6ParamsE --------------------------
	.section	.nv.constant0._ZN7cutlass13device_kernelIN5flash19enable_sm80_to_sm89INS1_16FlashAttnFwdSm80INS1_25CollectiveMainloopFwdSm80ILi4ELi1ELb0EN4cute5tupleIJNS5_1CILi128EEENS7_ILi80EEENS7_ILi64EEEEEELi64ENS_6half_tEfNS_4arch4Sm80ELb1ELb0ELb0ELb1ELb1ELb1ELb1ELb1EEENS1_21CollectiveEpilogueFwdINS6_IJS8_SA_S9_EEENS6_IJNS7_ILi1EEESI_SI_EEESC_SE_Li128ELb1ELb1ELb1ELb0EEENS1_36VarlenDynamicPersistentTileSchedulerILi128ELi80ELi128ELi128ELb1ELb1ELb0ELb1ELb1ELb1EEEEEEEEEvNT_6ParamsE,"a",@progbits
	.sectionflags	@""
	.align	4
.nv.constant0._ZN7cutlass13device_kernelIN5flash19enable_sm80_to_sm89INS1_16FlashAttnFwdSm80INS1_25CollectiveMainloopFwdSm80ILi4ELi1ELb0EN4cute5tupleIJNS5_1CILi128EEENS7_ILi80EEENS7_ILi64EEEEEELi64ENS_6half_tEfNS_4arch4Sm80ELb1ELb0ELb0ELb1ELb1ELb1ELb1ELb1EEENS1_21CollectiveEpilogueFwdINS6_IJS8_SA_S9_EEENS6_IJNS7_ILi1EEESI_SI_EEESC_SE_Li128ELb1ELb1ELb1ELb0EEENS1_36VarlenDynamicPersistentTileSchedulerILi128ELi80ELi128ELi128ELb1ELb1ELb0ELb1ELb1ELb1EEEEEEEEEvNT_6ParamsE:
	.zero		1976


//--------------------- SYMBOLS --------------------------

	.type		.nv.reservedSmem.offset0,@object
	.size		.nv.reservedSmem.offset0,0x4
